//
// Generated by NVIDIA NVVM Compiler
//
// Compiler Build ID: CL-36424714
// Cuda compilation tools, release 13.0, V13.0.88
// Based on NVVM 20.0.0
//

.version 9.0
.target sm_100
.address_size 64

	// .globl	_Z13UpdateOrbListP3Orbi
.extern .func  (.param .b32 func_retval0) vprintf
(
	.param .b64 vprintf_param_0,
	.param .b64 vprintf_param_1
)
;
.global .align 1 .b8 $str[39] = {79, 114, 98, 40, 37, 100, 41, 32, 103, 111, 116, 32, 99, 114, 97, 115, 104, 101, 100, 32, 98, 121, 32, 100, 105, 115, 116, 32, 116, 111, 111, 32, 99, 108, 111, 115, 101, 10};
.global .align 1 .b8 $str$1[34] = {79, 114, 98, 40, 37, 100, 41, 32, 103, 101, 116, 32, 99, 114, 97, 115, 104, 101, 100, 32, 98, 121, 32, 111, 118, 101, 114, 115, 112, 101, 101, 100, 10};

.visible .entry _Z13UpdateOrbListP3Orbi(
	.param .u64 .ptr .align 1 _Z13UpdateOrbListP3Orbi_param_0,
	.param .u32 _Z13UpdateOrbListP3Orbi_param_1
)
{
	.local .align 8 .b8 	__local_depot0[8];
	.reg .b64 	%SP;
	.reg .b64 	%SPL;
	.reg .pred 	%p<10>;
	.reg .b32 	%r<19>;
	.reg .b64 	%rd<16>;
	.reg .b64 	%fd<64>;

	mov.u64 	%SPL, __local_depot0;
	cvta.local.u64 	%SP, %SPL;
	ld.param.u64 	%rd4, [_Z13UpdateOrbListP3Orbi_param_0];
	ld.param.u32 	%r6, [_Z13UpdateOrbListP3Orbi_param_1];
	cvta.to.global.u64 	%rd1, %rd4;
	setp.lt.s32 	%p1, %r6, 1;
	@%p1 bra 	$L__BB0_12;
	mov.b32 	%r17, 0;
	add.u64 	%rd12, %SP, 0;
	mov.u64 	%rd14, $str$1;
	mov.u64 	%rd10, $str;
$L__BB0_2:
	mul.wide.u32 	%rd5, %r17, 64;
	add.s64 	%rd2, %rd1, %rd5;
	ld.global.u32 	%r2, [%rd2+56];
	setp.lt.s32 	%p2, %r2, 1;
	@%p2 bra 	$L__BB0_11;
	mov.f64 	%fd55, 0d0000000000000000;
	mov.b32 	%r18, 0;
	mov.f64 	%fd56, %fd55;
	mov.f64 	%fd57, %fd55;
$L__BB0_4:
	mul.wide.u32 	%rd6, %r18, 64;
	add.s64 	%rd3, %rd1, %rd6;
	ld.global.u32 	%r9, [%rd3+56];
	setp.lt.s32 	%p3, %r9, 0;
	setp.eq.s32 	%p4, %r9, %r2;
	or.pred  	%p5, %p3, %p4;
	@%p5 bra 	$L__BB0_8;
	ld.global.f64 	%fd19, [%rd2];
	ld.global.f64 	%fd20, [%rd3];
	sub.f64 	%fd4, %fd19, %fd20;
	ld.global.f64 	%fd21, [%rd2+8];
	ld.global.f64 	%fd22, [%rd3+8];
	sub.f64 	%fd5, %fd21, %fd22;
	mul.f64 	%fd23, %fd5, %fd5;
	fma.rn.f64 	%fd24, %fd4, %fd4, %fd23;
	ld.global.f64 	%fd25, [%rd2+16];
	ld.global.f64 	%fd26, [%rd3+16];
	sub.f64 	%fd6, %fd25, %fd26;
	fma.rn.f64 	%fd7, %fd6, %fd6, %fd24;
	sqrt.rn.f64 	%fd8, %fd7;
	setp.geu.f64 	%p6, %fd8, 0d3FE0000000000000;
	@%p6 bra 	$L__BB0_7;
	neg.s32 	%r10, %r2;
	st.global.u32 	[%rd2+56], %r10;
	ld.global.f64 	%fd36, [%rd2+48];
	ld.global.f64 	%fd37, [%rd3+48];
	add.f64 	%fd38, %fd36, %fd37;
	st.global.f64 	[%rd3+48], %fd38;
	mov.b64 	%rd7, 4472406533629990549;
	st.global.u64 	[%rd2+48], %rd7;
	cvta.to.local.u64 	%rd9, %rd12;
	st.local.u32 	[%rd9], %r10;
	cvta.global.u64 	%rd11, %rd10;
	{ // callseq 0, 0
	.param .b64 param0;
	st.param.b64 	[param0], %rd11;
	.param .b64 param1;
	st.param.b64 	[param1], %rd12;
	.param .b32 retval0;
	call.uni (retval0), 
	vprintf, 
	(
	param0, 
	param1
	);
	ld.param.b32 	%r11, [retval0];
	} // callseq 0
	bra.uni 	$L__BB0_9;
$L__BB0_7:
	ld.global.f64 	%fd27, [%rd3+48];
	div.rn.f64 	%fd28, %fd27, %fd7;
	mul.f64 	%fd29, %fd28, 0dBF40624DD2F1A9FC;
	mul.f64 	%fd30, %fd29, %fd4;
	div.rn.f64 	%fd31, %fd30, %fd8;
	add.f64 	%fd57, %fd57, %fd31;
	mul.f64 	%fd32, %fd29, %fd5;
	div.rn.f64 	%fd33, %fd32, %fd8;
	add.f64 	%fd56, %fd56, %fd33;
	mul.f64 	%fd34, %fd29, %fd6;
	div.rn.f64 	%fd35, %fd34, %fd8;
	add.f64 	%fd55, %fd55, %fd35;
$L__BB0_8:
	add.s32 	%r18, %r18, 1;
	setp.ne.s32 	%p7, %r18, %r6;
	@%p7 bra 	$L__BB0_4;
$L__BB0_9:
	ld.global.f64 	%fd39, [%rd2+24];
	ld.global.f64 	%fd40, [%rd2];
	add.f64 	%fd41, %fd39, %fd40;
	st.global.f64 	[%rd2], %fd41;
	ld.global.f64 	%fd42, [%rd2+32];
	ld.global.f64 	%fd43, [%rd2+8];
	add.f64 	%fd44, %fd42, %fd43;
	st.global.f64 	[%rd2+8], %fd44;
	ld.global.f64 	%fd45, [%rd2+40];
	ld.global.f64 	%fd46, [%rd2+16];
	add.f64 	%fd47, %fd45, %fd46;
	st.global.f64 	[%rd2+16], %fd47;
	add.f64 	%fd48, %fd57, %fd39;
	st.global.f64 	[%rd2+24], %fd48;
	add.f64 	%fd49, %fd56, %fd42;
	st.global.f64 	[%rd2+32], %fd49;
	add.f64 	%fd51, %fd55, %fd45;
	st.global.f64 	[%rd2+40], %fd51;
	max.f64 	%fd53, %fd48, %fd49;
	max.f64 	%fd54, %fd53, %fd51;
	setp.leu.f64 	%p8, %fd54, 0d4010000000000000;
	@%p8 bra 	$L__BB0_11;
	ld.global.u32 	%r13, [%rd2+56];
	neg.s32 	%r14, %r13;
	st.global.u32 	[%rd2+56], %r14;
	cvta.to.local.u64 	%rd13, %rd12;
	st.local.u32 	[%rd13], %r14;
	cvta.global.u64 	%rd15, %rd14;
	{ // callseq 1, 0
	.param .b64 param0;
	st.param.b64 	[param0], %rd15;
	.param .b64 param1;
	st.param.b64 	[param1], %rd12;
	.param .b32 retval0;
	call.uni (retval0), 
	vprintf, 
	(
	param0, 
	param1
	);
	ld.param.b32 	%r15, [retval0];
	} // callseq 1
$L__BB0_11:
	add.s32 	%r17, %r17, 1;
	setp.ne.s32 	%p9, %r17, %r6;
	@%p9 bra 	$L__BB0_2;
$L__BB0_12:
	ret;

}
	// .globl	_Z15ThreadUpdateOrbP3Orbi
.visible .entry _Z15ThreadUpdateOrbP3Orbi(
	.param .u64 .ptr .align 1 _Z15ThreadUpdateOrbP3Orbi_param_0,
	.param .u32 _Z15ThreadUpdateOrbP3Orbi_param_1
)
{
	.local .align 8 .b8 	__local_depot1[8];
	.reg .b64 	%SP;
	.reg .b64 	%SPL;
	.reg .pred 	%p<10>;
	.reg .b32 	%r<19>;
	.reg .b64 	%rd<16>;
	.reg .b64 	%fd<65>;

	mov.u64 	%SPL, __local_depot1;
	cvta.local.u64 	%SP, %SPL;
	ld.param.u64 	%rd5, [_Z15ThreadUpdateOrbP3Orbi_param_0];
	ld.param.u32 	%r5, [_Z15ThreadUpdateOrbP3Orbi_param_1];
	cvta.to.global.u64 	%rd1, %rd5;
	add.u64 	%rd6, %SP, 0;
	add.u64 	%rd2, %SPL, 0;
	mov.u32 	%r6, %tid.x;
	mov.u32 	%r7, %ctaid.x;
	mov.u32 	%r8, %ntid.x;
	mad.lo.s32 	%r1, %r7, %r8, %r6;
	setp.ge.s32 	%p1, %r1, %r5;
	@%p1 bra 	$L__BB1_11;
	mul.wide.s32 	%rd7, %r1, 64;
	add.s64 	%rd3, %rd1, %rd7;
	ld.global.u32 	%r2, [%rd3+56];
	setp.lt.s32 	%p2, %r2, 1;
	@%p2 bra 	$L__BB1_11;
	setp.lt.s32 	%p3, %r5, 1;
	mov.f64 	%fd58, 0d0000000000000000;
	mov.f64 	%fd57, %fd58;
	mov.f64 	%fd56, %fd58;
	@%p3 bra 	$L__BB1_9;
	mov.f64 	%fd56, 0d0000000000000000;
	mov.b32 	%r18, 0;
	mov.f64 	%fd57, %fd56;
	mov.f64 	%fd58, %fd56;
$L__BB1_4:
	mul.wide.u32 	%rd8, %r18, 64;
	add.s64 	%rd4, %rd1, %rd8;
	ld.global.u32 	%r10, [%rd4+56];
	setp.lt.s32 	%p4, %r10, 0;
	setp.eq.s32 	%p5, %r10, %r2;
	or.pred  	%p6, %p4, %p5;
	@%p6 bra 	$L__BB1_8;
	ld.global.f64 	%fd20, [%rd3];
	ld.global.f64 	%fd21, [%rd4];
	sub.f64 	%fd4, %fd20, %fd21;
	ld.global.f64 	%fd22, [%rd3+8];
	ld.global.f64 	%fd23, [%rd4+8];
	sub.f64 	%fd5, %fd22, %fd23;
	mul.f64 	%fd24, %fd5, %fd5;
	fma.rn.f64 	%fd25, %fd4, %fd4, %fd24;
	ld.global.f64 	%fd26, [%rd3+16];
	ld.global.f64 	%fd27, [%rd4+16];
	sub.f64 	%fd6, %fd26, %fd27;
	fma.rn.f64 	%fd7, %fd6, %fd6, %fd25;
	sqrt.rn.f64 	%fd8, %fd7;
	setp.geu.f64 	%p7, %fd8, 0d3FE0000000000000;
	@%p7 bra 	$L__BB1_7;
	neg.s32 	%r11, %r2;
	st.global.u32 	[%rd3+56], %r11;
	ld.global.f64 	%fd37, [%rd3+48];
	ld.global.f64 	%fd38, [%rd4+48];
	add.f64 	%fd39, %fd37, %fd38;
	st.global.f64 	[%rd4+48], %fd39;
	mov.b64 	%rd9, 4472406533629990549;
	st.global.u64 	[%rd3+48], %rd9;
	st.local.u32 	[%rd2], %r11;
	mov.u64 	%rd10, $str;
	cvta.global.u64 	%rd11, %rd10;
	{ // callseq 2, 0
	.param .b64 param0;
	st.param.b64 	[param0], %rd11;
	.param .b64 param1;
	st.param.b64 	[param1], %rd6;
	.param .b32 retval0;
	call.uni (retval0), 
	vprintf, 
	(
	param0, 
	param1
	);
	ld.param.b32 	%r12, [retval0];
	} // callseq 2
	bra.uni 	$L__BB1_9;
$L__BB1_7:
	ld.global.f64 	%fd28, [%rd4+48];
	div.rn.f64 	%fd29, %fd28, %fd7;
	mul.f64 	%fd30, %fd29, 0dBF40624DD2F1A9FC;
	mul.f64 	%fd31, %fd30, %fd4;
	div.rn.f64 	%fd32, %fd31, %fd8;
	add.f64 	%fd58, %fd58, %fd32;
	mul.f64 	%fd33, %fd30, %fd5;
	div.rn.f64 	%fd34, %fd33, %fd8;
	add.f64 	%fd57, %fd57, %fd34;
	mul.f64 	%fd35, %fd30, %fd6;
	div.rn.f64 	%fd36, %fd35, %fd8;
	add.f64 	%fd56, %fd56, %fd36;
$L__BB1_8:
	add.s32 	%r18, %r18, 1;
	setp.ne.s32 	%p8, %r18, %r5;
	@%p8 bra 	$L__BB1_4;
$L__BB1_9:
	ld.global.f64 	%fd40, [%rd3+24];
	ld.global.f64 	%fd41, [%rd3];
	add.f64 	%fd42, %fd40, %fd41;
	st.global.f64 	[%rd3], %fd42;
	ld.global.f64 	%fd43, [%rd3+32];
	ld.global.f64 	%fd44, [%rd3+8];
	add.f64 	%fd45, %fd43, %fd44;
	st.global.f64 	[%rd3+8], %fd45;
	ld.global.f64 	%fd46, [%rd3+40];
	ld.global.f64 	%fd47, [%rd3+16];
	add.f64 	%fd48, %fd46, %fd47;
	st.global.f64 	[%rd3+16], %fd48;
	add.f64 	%fd49, %fd58, %fd40;
	st.global.f64 	[%rd3+24], %fd49;
	add.f64 	%fd50, %fd57, %fd43;
	st.global.f64 	[%rd3+32], %fd50;
	add.f64 	%fd52, %fd56, %fd46;
	st.global.f64 	[%rd3+40], %fd52;
	max.f64 	%fd54, %fd49, %fd50;
	max.f64 	%fd55, %fd54, %fd52;
	setp.leu.f64 	%p9, %fd55, 0d4010000000000000;
	@%p9 bra 	$L__BB1_11;
	ld.global.u32 	%r14, [%rd3+56];
	neg.s32 	%r15, %r14;
	st.global.u32 	[%rd3+56], %r15;
	st.local.u32 	[%rd2], %r15;
	mov.u64 	%rd13, $str$1;
	cvta.global.u64 	%rd14, %rd13;
	{ // callseq 3, 0
	.param .b64 param0;
	st.param.b64 	[param0], %rd14;
	.param .b64 param1;
	st.param.b64 	[param1], %rd6;
	.param .b32 retval0;
	call.uni (retval0), 
	vprintf, 
	(
	param0, 
	param1
	);
	ld.param.b32 	%r16, [retval0];
	} // callseq 3
$L__BB1_11:
	ret;

}


// ===== COMPILED SASS (sm_100) =====

	.target	sm_100

	.elftype	@"ET_EXEC"


//--------------------- .note.nv.tkinfo           --------------------------
	.section	.note.nv.tkinfo,"",@"SHT_NOTE"
	.sectionflags	@"SHF_NOTE_NV_TKINFO"
	.tkinfo
        /*0018*/ 	.word	0x00000002
        /*0030*/ 	.string	""
        /*0030*/ 	.string	"ptxas"
        /*0030*/ 	.string	"Cuda compilation tools, release 13.0, V13.0.88"
        /*0030*/ 	.string	"Build cuda_13.0.r13.0/compiler.36424714_0"
        /*0030*/ 	.string	"-arch sm_100 -m 64 "



//--------------------- .note.nv.cuinfo           --------------------------
	.section	.note.nv.cuinfo,"",@"SHT_NOTE"
	.sectionflags	@"SHF_NOTE_NV_CUINFO"
        /*0018*/ 	.short	0x0002
        /*001a*/ 	.short	0x0064
        /*001c*/ 	.short	0x0082
	.zero		2


//--------------------- .nv.info                  --------------------------
	.section	.nv.info,"",@"SHT_CUDA_INFO"
	.align	4


	//----- nvinfo : EIATTR_REGCOUNT
	.align		4
        /*0000*/ 	.byte	0x04, 0x2f
        /*0002*/ 	.short	(.L_3 - .L_2)
	.align		4
.L_2:
        /*0004*/ 	.word	index@(_Z13UpdateOrbListP3Orbi)
        /*0008*/ 	.word	0x0000002f


	//----- nvinfo : EIATTR_FRAME_SIZE
	.align		4
.L_3:
        /*000c*/ 	.byte	0x04, 0x11
        /*000e*/ 	.short	(.L_5 - .L_4)
	.align		4
.L_4:
        /*0010*/ 	.word	index@($__internal_3_$__cuda_sm20_dsqrt_rn_f64_mediumpath_v1)
        /*0014*/ 	.word	0x00000008


	//----- nvinfo : EIATTR_FRAME_SIZE
	.align		4
.L_5:
        /*0018*/ 	.byte	0x04, 0x11
        /*001a*/ 	.short	(.L_7 - .L_6)
	.align		4
.L_6:
        /*001c*/ 	.word	index@($__internal_2_$__cuda_sm20_div_rn_f64_full)
        /*0020*/ 	.word	0x00000008


	//----- nvinfo : EIATTR_FRAME_SIZE
	.align		4
.L_7:
        /*0024*/ 	.byte	0x04, 0x11
        /*0026*/ 	.short	(.L_9 - .L_8)
	.align		4
.L_8:
        /*0028*/ 	.word	index@(_Z13UpdateOrbListP3Orbi)
        /*002c*/ 	.word	0x00000008


	//----- nvinfo : EIATTR_REGCOUNT
	.align		4
.L_9:
        /*0030*/ 	.byte	0x04, 0x2f
        /*0032*/ 	.short	(.L_11 - .L_10)
	.align		4
.L_10:
        /*0034*/ 	.word	index@(_Z15ThreadUpdateOrbP3Orbi)
        /*0038*/ 	.word	0x0000002b


	//----- nvinfo : EIATTR_FRAME_SIZE
	.align		4
.L_11:
        /*003c*/ 	.byte	0x04, 0x11
        /*003e*/ 	.short	(.L_13 - .L_12)
	.align		4
.L_12:
        /*0040*/ 	.word	index@($__internal_1_$__cuda_sm20_dsqrt_rn_f64_mediumpath_v1)
        /*0044*/ 	.word	0x00000008


	//----- nvinfo : EIATTR_FRAME_SIZE
	.align		4
.L_13:
        /*0048*/ 	.byte	0x04, 0x11
        /*004a*/ 	.short	(.L_15 - .L_14)
	.align		4
.L_14:
        /*004c*/ 	.word	index@($__internal_0_$__cuda_sm20_div_rn_f64_full)
        /*0050*/ 	.word	0x00000008


	//----- nvinfo : EIATTR_FRAME_SIZE
	.align		4
.L_15:
        /*0054*/ 	.byte	0x04, 0x11
        /*0056*/ 	.short	(.L_17 - .L_16)
	.align		4
.L_16:
        /*0058*/ 	.word	index@(_Z15ThreadUpdateOrbP3Orbi)
        /*005c*/ 	.word	0x00000008


	//----- nvinfo : EIATTR_MIN_STACK_SIZE
	.align		4
.L_17:
        /*0060*/ 	.byte	0x04, 0x12
        /*0062*/ 	.short	(.L_19 - .L_18)
	.align		4
.L_18:
        /*0064*/ 	.word	index@(_Z15ThreadUpdateOrbP3Orbi)
        /*0068*/ 	.word	0x00000008


	//----- nvinfo : EIATTR_MIN_STACK_SIZE
	.align		4
.L_19:
        /*006c*/ 	.byte	0x04, 0x12
        /*006e*/ 	.short	(.L_21 - .L_20)
	.align		4
.L_20:
        /*0070*/ 	.word	index@(_Z13UpdateOrbListP3Orbi)
        /*0074*/ 	.word	0x00000008
.L_21:


//--------------------- .nv.compat                --------------------------
	.section	.nv.compat,"",@"SHT_CUDA_COMPAT_INFO"
	.align	4
        /*0000*/ 	.byte	0x02, 0x09, 0x00, 0x00, 0x02, 0x02, 0x01, 0x00, 0x02, 0x05, 0x05, 0x00, 0x03, 0x07, 0x01, 0x01
        /*0010*/ 	.byte	0x02, 0x03, 0x00, 0x00, 0x02, 0x06, 0x01, 0x00, 0x04, 0x0b, 0x08, 0x00, 0x01, 0x00, 0x00, 0x00
        /*0020*/ 	.byte	0x00, 0x00, 0x00, 0x00


//--------------------- .nv.info._Z15ThreadUpdateOrbP3Orbi --------------------------
	.section	.nv.info._Z15ThreadUpdateOrbP3Orbi,"",@"SHT_CUDA_INFO"
	.sectionflags	@""
	.align	4


	//----- nvinfo : EIATTR_CUDA_API_VERSION
	.align		4
        /*0000*/ 	.byte	0x04, 0x37
        /*0002*/ 	.short	(.L_23 - .L_22)
.L_22:
        /*0004*/ 	.word	0x00000082


	//----- nvinfo : EIATTR_KPARAM_INFO
	.align		4
.L_23:
        /*0008*/ 	.byte	0x04, 0x17
        /*000a*/ 	.short	(.L_25 - .L_24)
.L_24:
        /*000c*/ 	.word	0x00000000
        /*0010*/ 	.short	0x0001
        /*0012*/ 	.short	0x0008
        /*0014*/ 	.byte	0x00, 0xf0, 0x11, 0x00


	//----- nvinfo : EIATTR_KPARAM_INFO
	.align		4
.L_25:
        /*0018*/ 	.byte	0x04, 0x17
        /*001a*/ 	.short	(.L_27 - .L_26)
.L_26:
        /*001c*/ 	.word	0x00000000
        /*0020*/ 	.short	0x0000
        /*0022*/ 	.short	0x0000
        /*0024*/ 	.byte	0x00, 0xf5, 0x21, 0x00


	//----- nvinfo : EIATTR_SPARSE_MMA_MASK
	.align		4
.L_27:
        /*0028*/ 	.byte	0x03, 0x50
        /*002a*/ 	.short	0x0000


	//----- nvinfo : EIATTR_MAXREG_COUNT
	.align		4
        /*002c*/ 	.byte	0x03, 0x1b
        /*002e*/ 	.short	0x00ff


	//----- nvinfo : EIATTR_EXTERNS
	.align		4
        /*0030*/ 	.byte	0x04, 0x0f
        /*0032*/ 	.short	(.L_29 - .L_28)


	//   ....[0]....
	.align		4
.L_28:
        /*0034*/ 	.word	index@(vprintf)


	//----- nvinfo : EIATTR_MERCURY_ISA_VERSION
	.align		4
.L_29:
        /*0038*/ 	.byte	0x03, 0x5f
        /*003a*/ 	.short	0x0101


	//----- nvinfo : EIATTR_VRC_CTA_INIT_COUNT
	.align		4
        /*003c*/ 	.byte	0x02, 0x4a
	.zero		1
	.zero		1


	//----- nvinfo : EIATTR_SYSCALL_OFFSETS
	.align		4
        /*0040*/ 	.byte	0x04, 0x46
        /*0042*/ 	.short	(.L_31 - .L_30)


	//   ....[0]....
.L_30:
        /*0044*/ 	.word	0x00000c50


	//   ....[1]....
        /*0048*/ 	.word	0x00000f80


	//----- nvinfo : EIATTR_EXIT_INSTR_OFFSETS
	.align		4
.L_31:
        /*004c*/ 	.byte	0x04, 0x1c
        /*004e*/ 	.short	(.L_33 - .L_32)


	//   ....[0]....
.L_32:
        /*0050*/ 	.word	0x000000c0


	//   ....[1]....
        /*0054*/ 	.word	0x00000120


	//   ....[2]....
        /*0058*/ 	.word	0x00000eb0


	//   ....[3]....
        /*005c*/ 	.word	0x00000f90


	//----- nvinfo : EIATTR_CRS_STACK_SIZE
	.align		4
.L_33:
        /*0060*/ 	.byte	0x04, 0x1e
        /*0062*/ 	.short	(.L_35 - .L_34)
.L_34:
        /*0064*/ 	.word	0x00000000


	//----- nvinfo : EIATTR_CBANK_PARAM_SIZE
	.align		4
.L_35:
        /*0068*/ 	.byte	0x03, 0x19
        /*006a*/ 	.short	0x000c


	//----- nvinfo : EIATTR_PARAM_CBANK
	.align		4
        /*006c*/ 	.byte	0x04, 0x0a
        /*006e*/ 	.short	(.L_37 - .L_36)
	.align		4
.L_36:
        /*0070*/ 	.word	index@(.nv.constant0._Z15ThreadUpdateOrbP3Orbi)
        /*0074*/ 	.short	0x0380
        /*0076*/ 	.short	0x000c


	//----- nvinfo : EIATTR_SW_WAR
	.align		4
.L_37:
        /*0078*/ 	.byte	0x04, 0x36
        /*007a*/ 	.short	(.L_39 - .L_38)
.L_38:
        /*007c*/ 	.word	0x00000008
.L_39:


//--------------------- .nv.info._Z13UpdateOrbListP3Orbi --------------------------
	.section	.nv.info._Z13UpdateOrbListP3Orbi,"",@"SHT_CUDA_INFO"
	.sectionflags	@""
	.align	4


	//----- nvinfo : EIATTR_CUDA_API_VERSION
	.align		4
        /*0000*/ 	.byte	0x04, 0x37
        /*0002*/ 	.short	(.L_41 - .L_40)
.L_40:
        /*0004*/ 	.word	0x00000082


	//----- nvinfo : EIATTR_KPARAM_INFO
	.align		4
.L_41:
        /*0008*/ 	.byte	0x04, 0x17
        /*000a*/ 	.short	(.L_43 - .L_42)
.L_42:
        /*000c*/ 	.word	0x00000000
        /*0010*/ 	.short	0x0001
        /*0012*/ 	.short	0x0008
        /*0014*/ 	.byte	0x00, 0xf0, 0x11, 0x00


	//----- nvinfo : EIATTR_KPARAM_INFO
	.align		4
.L_43:
        /*0018*/ 	.byte	0x04, 0x17
        /*001a*/ 	.short	(.L_45 - .L_44)
.L_44:
        /*001c*/ 	.word	0x00000000
        /*0020*/ 	.short	0x0000
        /*0022*/ 	.short	0x0000
        /*0024*/ 	.byte	0x00, 0xf5, 0x21, 0x00


	//----- nvinfo : EIATTR_SPARSE_MMA_MASK
	.align		4
.L_45:
        /*0028*/ 	.byte	0x03, 0x50
        /*002a*/ 	.short	0x0000


	//----- nvinfo : EIATTR_MAXREG_COUNT
	.align		4
        /*002c*/ 	.byte	0x03, 0x1b
        /*002e*/ 	.short	0x00ff


	//----- nvinfo : EIATTR_EXTERNS
	.align		4
        /*0030*/ 	.byte	0x04, 0x0f
        /*0032*/ 	.short	(.L_47 - .L_46)


	//   ....[0]....
	.align		4
.L_46:
        /*0034*/ 	.word	index@(vprintf)


	//----- nvinfo : EIATTR_MERCURY_ISA_VERSION
	.align		4
.L_47:
        /*0038*/ 	.byte	0x03, 0x5f
        /*003a*/ 	.short	0x0101


	//----- nvinfo : EIATTR_VRC_CTA_INIT_COUNT
	.align		4
        /*003c*/ 	.byte	0x02, 0x4a
	.zero		1
	.zero		1


	//----- nvinfo : EIATTR_SYSCALL_OFFSETS
	.align		4
        /*0040*/ 	.byte	0x04, 0x46
        /*0042*/ 	.short	(.L_49 - .L_48)


	//   ....[0]....
.L_48:
        /*0044*/ 	.word	0x00000c20


	//   ....[1]....
        /*0048*/ 	.word	0x00000f60


	//----- nvinfo : EIATTR_EXIT_INSTR_OFFSETS
	.align		4
.L_49:
        /*004c*/ 	.byte	0x04, 0x1c
        /*004e*/ 	.short	(.L_51 - .L_50)


	//   ....[0]....
.L_50:
        /*0050*/ 	.word	0x00000070


	//   ....[1]....
        /*0054*/ 	.word	0x00000fa0


	//----- nvinfo : EIATTR_CRS_STACK_SIZE
	.align		4
.L_51:
        /*0058*/ 	.byte	0x04, 0x1e
        /*005a*/ 	.short	(.L_53 - .L_52)
.L_52:
        /*005c*/ 	.word	0x00000000


	//----- nvinfo : EIATTR_CBANK_PARAM_SIZE
	.align		4
.L_53:
        /*0060*/ 	.byte	0x03, 0x19
        /*0062*/ 	.short	0x000c


	//----- nvinfo : EIATTR_PARAM_CBANK
	.align		4
        /*0064*/ 	.byte	0x04, 0x0a
        /*0066*/ 	.short	(.L_55 - .L_54)
	.align		4
.L_54:
        /*0068*/ 	.word	index@(.nv.constant0._Z13UpdateOrbListP3Orbi)
        /*006c*/ 	.short	0x0380
        /*006e*/ 	.short	0x000c


	//----- nvinfo : EIATTR_SW_WAR
	.align		4
.L_55:
        /*0070*/ 	.byte	0x04, 0x36
        /*0072*/ 	.short	(.L_57 - .L_56)
.L_56:
        /*0074*/ 	.word	0x00000008
.L_57:


//--------------------- .nv.callgraph             --------------------------
	.section	.nv.callgraph,"",@"SHT_CUDA_CALLGRAPH"
	.align	4
	.sectionentsize	8
	.align		4
        /*0000*/ 	.word	0x00000000
	.align		4
        /*0004*/ 	.word	0xffffffff
	.align		4
        /*0008*/ 	.word	index@(_Z15ThreadUpdateOrbP3Orbi)
	.align		4
        /*000c*/ 	.word	index@(vprintf)
	.align		4
        /*0010*/ 	.word	index@(_Z13UpdateOrbListP3Orbi)
	.align		4
        /*0014*/ 	.word	index@(vprintf)
	.align		4
        /*0018*/ 	.word	0x00000000
	.align		4
        /*001c*/ 	.word	0xfffffffe
	.align		4
        /*0020*/ 	.word	0x00000000
	.align		4
        /*0024*/ 	.word	0xfffffffd
	.align		4
        /*0028*/ 	.word	0x00000000
	.align		4
        /*002c*/ 	.word	0xfffffffc


//--------------------- .nv.constant4             --------------------------
	.section	.nv.constant4,"a",@progbits
	.align	8
	.align		8
.nv.constant4:
        /*0000*/ 	.dword	vprintf
	.align		8
        /*0008*/ 	.dword	$str
	.align		8
        /*0010*/ 	.dword	$str$1


//--------------------- .text._Z15ThreadUpdateOrbP3Orbi --------------------------
	.section	.text._Z15ThreadUpdateOrbP3Orbi,"ax",@progbits
	.align	128
        .global         _Z15ThreadUpdateOrbP3Orbi
        .type           _Z15ThreadUpdateOrbP3Orbi,@function
        .size           _Z15ThreadUpdateOrbP3Orbi,(.L_x_57 - _Z15ThreadUpdateOrbP3Orbi)
        .other          _Z15ThreadUpdateOrbP3Orbi,@"STO_CUDA_ENTRY STV_DEFAULT"
_Z15ThreadUpdateOrbP3Orbi:
.text._Z15ThreadUpdateOrbP3Orbi:
[----:B------:R-:W0:Y:S01]  /*0000*/  LDC R1, c[0x0][0x37c] ;  /* 0x0000df00ff017b82 */ /* 0x000e220000000800 */
[----:B------:R-:W1:Y:S01]  /*0010*/  S2R R3, SR_TID.X ;  /* 0x0000000000037919 */ /* 0x000e620000002100 */
[----:B------:R-:W2:Y:S06]  /*0020*/  LDCU UR5, c[0x0][0x2fc] ;  /* 0x00005f80ff0577ac */ /* 0x000eac0008000800 */
[----:B------:R-:W1:Y:S01]  /*0030*/  S2UR UR6, SR_CTAID.X ;  /* 0x00000000000679c3 */ /* 0x000e620000002500 */
[----:B0-----:R-:W-:Y:S01]  /*0040*/  VIADD R1, R1, 0xfffffff8 ;  /* 0xfffffff801017836 */ /* 0x001fe20000000000 */
[----:B------:R-:W0:Y:S01]  /*0050*/  LDCU UR7, c[0x0][0x388] ;  /* 0x00007100ff0777ac */ /* 0x000e220008000800 */
[----:B------:R-:W3:Y:S05]  /*0060*/  LDCU UR4, c[0x0][0x2f8] ;  /* 0x00005f00ff0477ac */ /* 0x000eea0008000800 */
[----:B------:R-:W1:Y:S01]  /*0070*/  LDC R0, c[0x0][0x360] ;  /* 0x0000d800ff007b82 */ /* 0x000e620000000800 */
[----:B---3--:R-:W-:-:S05]  /*0080*/  IADD3 R26, P1, PT, R1, UR4, RZ ;  /* 0x00000004011a7c10 */ /* 0x008fca000ff3e0ff */
[----:B--2---:R-:W-:Y:S02]  /*0090*/  IMAD.X R2, RZ, RZ, UR5, P1 ;  /* 0x00000005ff027e24 */ /* 0x004fe400088e06ff */
[----:B-1----:R-:W-:-:S05]  /*00a0*/  IMAD R3, R0, UR6, R3 ;  /* 0x0000000600037c24 */ /* 0x002fca000f8e0203 */
[----:B0-----:R-:W-:-:S13]  /*00b0*/  ISETP.GE.AND P0, PT, R3, UR7, PT ;  /* 0x0000000703007c0c */ /* 0x001fda000bf06270 */
[----:B------:R-:W-:Y:S05]  /*00c0*/  @P0 EXIT ;  /* 0x000000000000094d */ /* 0x000fea0003800000 */
[----:B------:R-:W0:Y:S01]  /*00d0*/  LDC.64 R16, c[0x0][0x380] ;  /* 0x0000e000ff107b82 */ /* 0x000e220000000a00 */
[----:B------:R-:W1:Y:S01]  /*00e0*/  LDCU.64 UR36, c[0x0][0x358] ;  /* 0x00006b00ff2477ac */ /* 0x000e620008000a00 */
[----:B0-----:R-:W-:-:S05]  /*00f0*/  IMAD.WIDE R16, R3, 0x40, R16 ;  /* 0x0000004003107825 */ /* 0x001fca00078e0210 */
[----:B-1----:R-:W2:Y:S02]  /*0100*/  LDG.E R3, desc[UR36][R16.64+0x38] ;  /* 0x0000382410037981 */ /* 0x002ea4000c1e1900 */
[----:B--2---:R-:W-:-:S13]  /*0110*/  ISETP.GE.AND P0, PT, R3, 0x1, PT ;  /* 0x000000010300780c */ /* 0x004fda0003f06270 */
[----:B------:R-:W-:Y:S05]  /*0120*/  @!P0 EXIT ;  /* 0x000000000000894d */ /* 0x000fea0003800000 */
[----:B------:R-:W-:Y:S01]  /*0130*/  UISETP.GE.AND UP0, UPT, UR7, 0x1, UPT ;  /* 0x000000010700788c */ /* 0x000fe2000bf06270 */
[----:B------:R-:W-:Y:S02]  /*0140*/  CS2R R18, SRZ ;  /* 0x0000000000127805 */ /* 0x000fe4000001ff00 */
[----:B------:R-:W-:Y:S02]  /*0150*/  CS2R R22, SRZ ;  /* 0x0000000000167805 */ /* 0x000fe4000001ff00 */
[----:B------:R-:W-:-:S04]  /*0160*/  CS2R R24, SRZ ;  /* 0x0000000000187805 */ /* 0x000fc8000001ff00 */
[----:B------:R-:W-:Y:S05]  /*0170*/  BRA.U !UP0, `(.L_x_0) ;  /* 0x0000000908bc7547 */ /* 0x000fea000b800000 */
[----:B------:R-:W-:Y:S01]  /*0180*/  BSSY.RECONVERGENT B7, `(.L_x_0) ;  /* 0x00000ae000077945 */ /* 0x000fe20003800200 */
[----:B------:R-:W-:Y:S01]  /*0190*/  IMAD.MOV.U32 R4, RZ, RZ, RZ ;  /* 0x000000ffff047224 */ /* 0x000fe200078e00ff */
[----:B------:R-:W-:Y:S02]  /*01a0*/  CS2R R24, SRZ ;  /* 0x0000000000187805 */ /* 0x000fe4000001ff00 */
[----:B------:R-:W-:Y:S02]  /*01b0*/  CS2R R22, SRZ ;  /* 0x0000000000167805 */ /* 0x000fe4000001ff00 */
[----:B------:R-:W-:Y:S01]  /*01c0*/  CS2R R18, SRZ ;  /* 0x0000000000127805 */ /* 0x000fe2000001ff00 */
[----:B------:R-:W0:Y:S06]  /*01d0*/  LDCU UR38, c[0x0][0x388] ;  /* 0x00007100ff2677ac */ /* 0x000e2c0008000800 */
.L_x_14:
[----:B------:R-:W1:Y:S02]  /*01e0*/  LDC.64 R8, c[0x0][0x380] ;  /* 0x0000e000ff087b82 */ /* 0x000e640000000a00 */
[----:B-1----:R-:W-:-:S05]  /*01f0*/  IMAD.WIDE.U32 R8, R4, 0x40, R8 ;  /* 0x0000004004087825 */ /* 0x002fca00078e0008 */
[----:B------:R-:W2:Y:S01]  /*0200*/  LDG.E R0, desc[UR36][R8.64+0x38] ;  /* 0x0000382408007981 */ /* 0x000ea2000c1e1900 */
[----:B------:R-:W-:Y:S01]  /*0210*/  BSSY.RELIABLE B6, `(.L_x_1) ;  /* 0x000008d000067945 */ /* 0x000fe20003800100 */
[----:B--2---:R-:W-:-:S04]  /*0220*/  ISETP.NE.AND P0, PT, R0, R3, PT ;  /* 0x000000030000720c */ /* 0x004fc80003f05270 */
[----:B------:R-:W-:-:S13]  /*0230*/  ISETP.LT.OR P0, PT, R0, RZ, !P0 ;  /* 0x000000ff0000720c */ /* 0x000fda0004701670 */
[----:B------:R-:W-:Y:S05]  /*0240*/  @P0 BRA `(.L_x_2) ;  /* 0x0000000800240947 */ /* 0x000fea0003800000 */
[----:B------:R-:W2:Y:S04]  /*0250*/  LDG.E.64 R30, desc[UR36][R16.64+0x8] ;  /* 0x00000824101e7981 */ /* 0x000ea8000c1e1b00 */
[----:B------:R-:W2:Y:S04]  /*0260*/  LDG.E.64 R10, desc[UR36][R8.64+0x8] ;  /* 0x00000824080a7981 */ /* 0x000ea8000c1e1b00 */
[----:B------:R-:W3:Y:S04]  /*0270*/  LDG.E.64 R28, desc[UR36][R16.64] ;  /* 0x00000024101c7981 */ /* 0x000ee8000c1e1b00 */
[----:B------:R-:W3:Y:S04]  /*0280*/  LDG.E.64 R6, desc[UR36][R8.64] ;  /* 0x0000002408067981 */ /* 0x000ee8000c1e1b00 */
[----:B------:R-:W4:Y:S04]  /*0290*/  LDG.E.64 R20, desc[UR36][R16.64+0x10] ;  /* 0x0000102410147981 */ /* 0x000f28000c1e1b00 */
[----:B------:R-:W4:Y:S01]  /*02a0*/  LDG.E.64 R12, desc[UR36][R8.64+0x10] ;  /* 0x00001024080c7981 */ /* 0x000f22000c1e1b00 */
[----:B------:R-:W-:Y:S01]  /*02b0*/  IMAD.MOV.U32 R14, RZ, RZ, 0x0 ;  /* 0x00000000ff0e7424 */ /* 0x000fe200078e00ff */
[----:B------:R-:W-:Y:S01]  /*02c0*/  BSSY.RECONVERGENT B0, `(.L_x_3) ;  /* 0x0000018000007945 */ /* 0x000fe20003800200 */
[----:B------:R-:W-:Y:S01]  /*02d0*/  IMAD.MOV.U32 R15, RZ, RZ, 0x3fd80000 ;  /* 0x3fd80000ff0f7424 */ /* 0x000fe200078e00ff */
[----:B--2---:R-:W-:-:S02]  /*02e0*/  DADD R30, R30, -R10 ;  /* 0x000000001e1e7229 */ /* 0x004fc4000000080a */
[----:B---3--:R-:W-:-:S06]  /*02f0*/  DADD R28, R28, -R6 ;  /* 0x000000001c1c7229 */ /* 0x008fcc0000000806 */
[----:B------:R-:W-:Y:S02]  /*0300*/  DMUL R6, R30, R30 ;  /* 0x0000001e1e067228 */ /* 0x000fe40000000000 */
[----:B----4-:R-:W-:-:S06]  /*0310*/  DADD R20, R20, -R12 ;  /* 0x0000000014147229 */ /* 0x010fcc000000080c */
[----:B------:R-:W-:-:S08]  /*0320*/  DFMA R6, R28, R28, R6 ;  /* 0x0000001c1c06722b */ /* 0x000fd00000000006 */
[----:B------:R-:W-:-:S06]  /*0330*/  DFMA R6, R20, R20, R6 ;  /* 0x000000141406722b */ /* 0x000fcc0000000006 */
[----:B------:R-:W1:Y:S04]  /*0340*/  MUFU.RSQ64H R11, R7 ;  /* 0x00000007000b7308 */ /* 0x000e680000001c00 */
[----:B------:R-:W-:-:S05]  /*0350*/  VIADD R10, R7, 0xfcb00000 ;  /* 0xfcb00000070a7836 */ /* 0x000fca0000000000 */
[----:B------:R-:W-:Y:S01]  /*0360*/  ISETP.GE.U32.AND P0, PT, R10, 0x7ca00000, PT ;  /* 0x7ca000000a00780c */ /* 0x000fe20003f06070 */
[----:B-1----:R-:W-:-:S08]  /*0370*/  DMUL R12, R10, R10 ;  /* 0x0000000a0a0c7228 */ /* 0x002fd00000000000 */
[----:B------:R-:W-:-:S08]  /*0380*/  DFMA R12, R6, -R12, 1 ;  /* 0x3ff00000060c742b */ /* 0x000fd0000000080c */
[----:B------:R-:W-:Y:S02]  /*0390*/  DFMA R14, R12, R14, 0.5 ;  /* 0x3fe000000c0e742b */ /* 0x000fe4000000000e */
[----:B------:R-:W-:-:S08]  /*03a0*/  DMUL R12, R10, R12 ;  /* 0x0000000c0a0c7228 */ /* 0x000fd00000000000 */
[----:B------:R-:W-:-:S08]  /*03b0*/  DFMA R32, R14, R12, R10 ;  /* 0x0000000c0e20722b */ /* 0x000fd0000000000a */
[----:B------:R-:W-:Y:S02]  /*03c0*/  DMUL R34, R6, R32 ;  /* 0x0000002006227228 */ /* 0x000fe40000000000 */
[----:B------:R-:W-:Y:S02]  /*03d0*/  VIADD R13, R33, 0xfff00000 ;  /* 0xfff00000210d7836 */ /* 0x000fe40000000000 */
[----:B------:R-:W-:-:S04]  /*03e0*/  IMAD.MOV.U32 R12, RZ, RZ, R32 ;  /* 0x000000ffff0c7224 */ /* 0x000fc800078e0020 */
[----:B------:R-:W-:-:S08]  /*03f0*/  DFMA R36, R34, -R34, R6 ;  /* 0x800000222224722b */ /* 0x000fd00000000006 */
[----:B------:R-:W-:Y:S01]  /*0400*/  DFMA R14, R36, R12, R34 ;  /* 0x0000000c240e722b */ /* 0x000fe20000000022 */
[----:B------:R-:W-:Y:S10]  /*0410*/  @!P0 BRA `(.L_x_4) ;  /* 0x0000000000088947 */ /* 0x000ff40003800000 */
[----:B------:R-:W-:-:S07]  /*0420*/  MOV R0, 0x440 ;  /* 0x0000044000007802 */ /* 0x000fce0000000f00 */
[----:B0-----:R-:W-:Y:S05]  /*0430*/  CALL.REL.NOINC `($__internal_1_$__cuda_sm20_dsqrt_rn_f64_mediumpath_v1) ;  /* 0x00000010004c7944 */ /* 0x001fea0003c00000 */
.L_x_4:
[----:B0-----:R-:W-:Y:S05]  /*0440*/  BSYNC.RECONVERGENT B0 ;  /* 0x0000000000007941 */ /* 0x001fea0003800200 */
.L_x_3:
[----:B------:R-:W-:-:S14]  /*0450*/  DSETP.GEU.AND P0, PT, R14, 0.5, PT ;  /* 0x3fe000000e00742a */ /* 0x000fdc0003f0e000 */
[----:B------:R-:W-:Y:S05]  /*0460*/  @!P0 BREAK.RELIABLE B6 ;  /* 0x0000000000068942 */ /* 0x000fea0003800100 */
[----:B------:R-:W-:Y:S05]  /*0470*/  @!P0 BRA `(.L_x_5) ;  /* 0x0000000400ac8947 */ /* 0x000fea0003800000 */
[----:B------:R-:W2:Y:S01]  /*0480*/  LDG.E.64 R8, desc[UR36][R8.64+0x30] ;  /* 0x0000302408087981 */ /* 0x000ea2000c1e1b00 */
[----:B------:R-:W0:Y:S01]  /*0490*/  MUFU.RCP64H R11, R7 ;  /* 0x00000007000b7308 */ /* 0x000e220000001800 */
[----:B------:R-:W-:Y:S01]  /*04a0*/  MOV R10, 0x1 ;  /* 0x00000001000a7802 */ /* 0x000fe20000000f00 */
[----:B------:R-:W-:Y:S05]  /*04b0*/  BSSY.RECONVERGENT B0, `(.L_x_6) ;  /* 0x0000013000007945 */ /* 0x000fea0003800200 */
[----:B0-----:R-:W-:-:S08]  /*04c0*/  DFMA R12, -R6, R10, 1 ;  /* 0x3ff00000060c742b */ /* 0x001fd0000000010a */
[----:B------:R-:W-:-:S08]  /*04d0*/  DFMA R12, R12, R12, R12 ;  /* 0x0000000c0c0c722b */ /* 0x000fd0000000000c */
[----:B------:R-:W-:-:S08]  /*04e0*/  DFMA R12, R10, R12, R10 ;  /* 0x0000000c0a0c722b */ /* 0x000fd0000000000a */
[----:B------:R-:W-:-:S08]  /*04f0*/  DFMA R10, -R6, R12, 1 ;  /* 0x3ff00000060a742b */ /* 0x000fd0000000010c */
[----:B------:R-:W-:-:S08]  /*0500*/  DFMA R10, R12, R10, R12 ;  /* 0x0000000a0c0a722b */ /* 0x000fd0000000000c */
[----:B--2---:R-:W-:Y:S01]  /*0510*/  DMUL R12, R8, R10 ;  /* 0x0000000a080c7228 */ /* 0x004fe20000000000 */
[----:B------:R-:W-:-:S07]  /*0520*/  FSETP.GEU.AND P1, PT, |R9|, 6.5827683646048100446e-37, PT ;  /* 0x036000000900780b */ /* 0x000fce0003f2e200 */
[----:B------:R-:W-:-:S08]  /*0530*/  DFMA R32, -R6, R12, R8 ;  /* 0x0000000c0620722b */ /* 0x000fd00000000108 */
[----:B------:R-:W-:-:S10]  /*0540*/  DFMA R12, R10, R32, R12 ;  /* 0x000000200a0c722b */ /* 0x000fd4000000000c */
[----:B------:R-:W-:-:S05]  /*0550*/  FFMA R0, RZ, R7, R13 ;  /* 0x00000007ff007223 */ /* 0x000fca000000000d */
[----:B------:R-:W-:-:S13]  /*0560*/  FSETP.GT.AND P0, PT, |R0|, 1.469367938527859385e-39, PT ;  /* 0x001000000000780b */ /* 0x000fda0003f04200 */
[----:B------:R-:W-:Y:S05]  /*0570*/  @P0 BRA P1, `(.L_x_7) ;  /* 0x0000000000180947 */ /* 0x000fea0000800000 */
[----:B------:R-:W-:Y:S01]  /*0580*/  IMAD.MOV.U32 R10, RZ, RZ, R8 ;  /* 0x000000ffff0a7224 */ /* 0x000fe200078e0008 */
[----:B------:R-:W-:Y:S01]  /*0590*/  MOV R0, 0x5c0 ;  /* 0x000005c000007802 */ /* 0x000fe20000000f00 */
[----:B------:R-:W-:-:S07]  /*05a0*/  IMAD.MOV.U32 R11, RZ, RZ, R9 ;  /* 0x000000ffff0b7224 */ /* 0x000fce00078e0009 */
[----:B------:R-:W-:Y:S05]  /*05b0*/  CALL.REL.NOINC `($__internal_0_$__cuda_sm20_div_rn_f64_full) ;  /* 0x0000000800787944 */ /* 0x000fea0003c00000 */
[----:B------:R-:W-:Y:S02]  /*05c0*/  IMAD.MOV.U32 R12, RZ, RZ, R8 ;  /* 0x000000ffff0c7224 */ /* 0x000fe400078e0008 */
[----:B------:R-:W-:-:S07]  /*05d0*/  IMAD.MOV.U32 R13, RZ, RZ, R9 ;  /* 0x000000ffff0d7224 */ /* 0x000fce00078e0009 */
.L_x_7:
[----:B------:R-:W-:Y:S05]  /*05e0*/  BSYNC.RECONVERGENT B0 ;  /* 0x0000000000007941 */ /* 0x000fea0003800200 */
.L_x_6:
[----:B------:R-:W0:Y:S01]  /*05f0*/  MUFU.RCP64H R7, R15 ;  /* 0x0000000f00077308 */ /* 0x000e220000001800 */
[----:B------:R-:W-:Y:S01]  /*0600*/  IMAD.MOV.U32 R6, RZ, RZ, 0x1 ;  /* 0x00000001ff067424 */ /* 0x000fe200078e00ff */
[----:B------:R-:W-:Y:S01]  /*0610*/  UMOV UR4, 0xd2f1a9fc ;  /* 0xd2f1a9fc00047882 */ /* 0x000fe20000000000 */
[----:B------:R-:W-:Y:S01]  /*0620*/  UMOV UR5, 0x3f40624d ;  /* 0x3f40624d00057882 */ /* 0x000fe20000000000 */
[----:B------:R-:W-:Y:S01]  /*0630*/  BSSY.RECONVERGENT B0, `(.L_x_8) ;  /* 0x0000017000007945 */ /* 0x000fe20003800200 */
[----:B------:R-:W-:-:S08]  /*0640*/  DMUL R12, R12, -UR4 ;  /* 0x800000040c0c7c28 */ /* 0x000fd00008000000 */
[----:B------:R-:W-:Y:S02]  /*0650*/  DMUL R28, R28, R12 ;  /* 0x0000000c1c1c7228 */ /* 0x000fe40000000000 */
[----:B0-----:R-:W-:-:S08]  /*0660*/  DFMA R8, R6, -R14, 1 ;  /* 0x3ff000000608742b */ /* 0x001fd0000000080e */
[----:B------:R-:W-:Y:S01]  /*0670*/  FSETP.GEU.AND P1, PT, |R29|, 6.5827683646048100446e-37, PT ;  /* 0x036000001d00780b */ /* 0x000fe20003f2e200 */
[----:B------:R-:W-:-:S08]  /*0680*/  DFMA R8, R8, R8, R8 ;  /* 0x000000080808722b */ /* 0x000fd00000000008 */
[----:B------:R-:W-:-:S08]  /*0690*/  DFMA R8, R6, R8, R6 ;  /* 0x000000080608722b */ /* 0x000fd00000000006 */
[----:B------:R-:W-:-:S08]  /*06a0*/  DFMA R6, R8, -R14, 1 ;  /* 0x3ff000000806742b */ /* 0x000fd0000000080e */
[----:B------:R-:W-:-:S08]  /*06b0*/  DFMA R6, R8, R6, R8 ;  /* 0x000000060806722b */ /* 0x000fd00000000008 */
[----:B------:R-:W-:-:S08]  /*06c0*/  DMUL R8, R28, R6 ;  /* 0x000000061c087228 */ /* 0x000fd00000000000 */
[----:B------:R-:W-:-:S08]  /*06d0*/  DFMA R10, R8, -R14, R28 ;  /* 0x8000000e080a722b */ /* 0x000fd0000000001c */
[----:B------:R-:W-:-:S10]  /*06e0*/  DFMA R6, R6, R10, R8 ;  /* 0x0000000a0606722b */ /* 0x000fd40000000008 */
[----:B------:R-:W-:-:S05]  /*06f0*/  FFMA R0, RZ, R15, R7 ;  /* 0x0000000fff007223 */ /* 0x000fca0000000007 */
[----:B------:R-:W-:-:S13]  /*0700*/  FSETP.GT.AND P0, PT, |R0|, 1.469367938527859385e-39, PT ;  /* 0x001000000000780b */ /* 0x000fda0003f04200 */
[----:B------:R-:W-:Y:S05]  /*0710*/  @P0 BRA P1, `(.L_x_9) ;  /* 0x0000000000200947 */ /* 0x000fea0000800000 */
[----:B------:R-:W-:Y:S01]  /*0720*/  IMAD.MOV.U32 R10, RZ, RZ, R28 ;  /* 0x000000ffff0a7224 */ /* 0x000fe200078e001c */
[----:B------:R-:W-:Y:S01]  /*0730*/  MOV R6, R14 ;  /* 0x0000000e00067202 */ /* 0x000fe20000000f00 */
[----:B------:R-:W-:Y:S01]  /*0740*/  IMAD.MOV.U32 R11, RZ, RZ, R29 ;  /* 0x000000ffff0b7224 */ /* 0x000fe200078e001d */
[----:B------:R-:W-:Y:S01]  /*0750*/  MOV R0, 0x780 ;  /* 0x0000078000007802 */ /* 0x000fe20000000f00 */
[----:B------:R-:W-:-:S07]  /*0760*/  IMAD.MOV.U32 R7, RZ, RZ, R15 ;  /* 0x000000ffff077224 */ /* 0x000fce00078e000f */
[----:B------:R-:W-:Y:S05]  /*0770*/  CALL.REL.NOINC `($__internal_0_$__cuda_sm20_div_rn_f64_full) ;  /* 0x0000000800087944 */ /* 0x000fea0003c00000 */
[----:B------:R-:W-:Y:S02]  /*0780*/  IMAD.MOV.U32 R6, RZ, RZ, R8 ;  /* 0x000000ffff067224 */ /* 0x000fe400078e0008 */
[----:B------:R-:W-:-:S07]  /*0790*/  IMAD.MOV.U32 R7, RZ, RZ, R9 ;  /* 0x000000ffff077224 */ /* 0x000fce00078e0009 */
.L_x_9:
[----:B------:R-:W-:Y:S05]  /*07a0*/  BSYNC.RECONVERGENT B0 ;  /* 0x0000000000007941 */ /* 0x000fea0003800200 */
.L_x_8:
[----:B------:R-:W0:Y:S01]  /*07b0*/  MUFU.RCP64H R9, R15 ;  /* 0x0000000f00097308 */ /* 0x000e220000001800 */
[----:B------:R-:W-:Y:S01]  /*07c0*/  IMAD.MOV.U32 R8, RZ, RZ, 0x1 ;  /* 0x00000001ff087424 */ /* 0x000fe200078e00ff */
[----:B------:R-:W-:Y:S01]  /*07d0*/  DMUL R30, R30, R12 ;  /* 0x0000000c1e1e7228 */ /* 0x000fe20000000000 */
[----:B------:R-:W-:Y:S01]  /*07e0*/  BSSY.RECONVERGENT B0, `(.L_x_10) ;  /* 0x0000014000007945 */ /* 0x000fe20003800200 */
[----:B------:R-:W-:-:S08]  /*07f0*/  DADD R18, R18, R6 ;  /* 0x0000000012127229 */ /* 0x000fd00000000006 */
[----:B------:R-:W-:Y:S01]  /*0800*/  FSETP.GEU.AND P1, PT, |R31|, 6.5827683646048100446e-37, PT ;  /* 0x036000001f00780b */ /* 0x000fe20003f2e200 */
[----:B0-----:R-:W-:-:S08]  /*0810*/  DFMA R10, R8, -R14, 1 ;  /* 0x3ff00000080a742b */ /* 0x001fd0000000080e */
        /* <DEDUP_REMOVED lines=16> */
.L_x_11:
[----:B------:R-:W-:Y:S05]  /*0920*/  BSYNC.RECONVERGENT B0 ;  /* 0x0000000000007941 */ /* 0x000fea0003800200 */
.L_x_10:
        /* <DEDUP_REMOVED lines=18> */
[----:B------:R-:W-:Y:S01]  /*0a50*/  MOV R0, 0xaa0 ;  /* 0x00000aa000007802 */ /* 0x000fe20000000f00 */
[----:B------:R-:W-:Y:S02]  /*0a60*/  IMAD.MOV.U32 R11, RZ, RZ, R13 ;  /* 0x000000ffff0b7224 */ /* 0x000fe400078e000d */
[----:B------:R-:W-:Y:S02]  /*0a70*/  IMAD.MOV.U32 R6, RZ, RZ, R14 ;  /* 0x000000ffff067224 */ /* 0x000fe400078e000e */
[----:B------:R-:W-:-:S07]  /*0a80*/  IMAD.MOV.U32 R7, RZ, RZ, R15 ;  /* 0x000000ffff077224 */ /* 0x000fce00078e000f */
[----:B------:R-:W-:Y:S05]  /*0a90*/  CALL.REL.NOINC `($__internal_0_$__cuda_sm20_div_rn_f64_full) ;  /* 0x0000000400407944 */ /* 0x000fea0003c00000 */
[----:B------:R-:W-:Y:S02]  /*0aa0*/  IMAD.MOV.U32 R6, RZ, RZ, R8 ;  /* 0x000000ffff067224 */ /* 0x000fe400078e0008 */
[----:B------:R-:W-:-:S07]  /*0ab0*/  IMAD.MOV.U32 R7, RZ, RZ, R9 ;  /* 0x000000ffff077224 */ /* 0x000fce00078e0009 */
.L_x_13:
[----:B------:R-:W-:Y:S05]  /*0ac0*/  BSYNC.RECONVERGENT B0 ;  /* 0x0000000000007941 */ /* 0x000fea0003800200 */
.L_x_12:
[----:B------:R-:W-:-:S11]  /*0ad0*/  DADD R24, R24, R6 ;  /* 0x0000000018187229 */ /* 0x000fd60000000006 */
.L_x_2:
[----:B0-----:R-:W-:Y:S05]  /*0ae0*/  BSYNC.RELIABLE B6 ;  /* 0x0000000000067941 */ /* 0x001fea0003800100 */
.L_x_1:
[----:B------:R-:W-:-:S04]  /*0af0*/  IADD3 R4, PT, PT, R4, 0x1, RZ ;  /* 0x0000000104047810 */ /* 0x000fc80007ffe0ff */
[----:B------:R-:W-:-:S13]  /*0b00*/  ISETP.NE.AND P0, PT, R4, UR38, PT ;  /* 0x0000002604007c0c */ /* 0x000fda000bf05270 */
[----:B------:R-:W-:Y:S05]  /*0b10*/  @P0 BRA `(.L_x_14) ;  /* 0xfffffff400b00947 */ /* 0x000fea000383ffff */
[----:B------:R-:W-:Y:S05]  /*0b20*/  BRA `(.L_x_15) ;  /* 0x00000000004c7947 */ /* 0x000fea0003800000 */
.L_x_5:
[----:B------:R-:W-:Y:S01]  /*0b30*/  IMAD.MOV R3, RZ, RZ, -R3 ;  /* 0x000000ffff037224 */ /* 0x000fe200078e0a03 */
[----:B------:R-:W2:Y:S01]  /*0b40*/  LDG.E.64 R10, desc[UR36][R16.64+0x30] ;  /* 0x00003024100a7981 */ /* 0x000ea2000c1e1b00 */
[----:B------:R-:W-:Y:S01]  /*0b50*/  IMAD.MOV.U32 R14, RZ, RZ, -0x17d9296b ;  /* 0xe826d695ff0e7424 */ /* 0x000fe200078e00ff */
[----:B------:R-:W-:Y:S01]  /*0b60*/  MOV R0, 0x0 ;  /* 0x0000000000007802 */ /* 0x000fe20000000f00 */
[----:B------:R-:W-:Y:S01]  /*0b70*/  IMAD.MOV.U32 R15, RZ, RZ, 0x3e112e0b ;  /* 0x3e112e0bff0f7424 */ /* 0x000fe200078e00ff */
[----:B------:R0:W-:Y:S01]  /*0b80*/  STG.E desc[UR36][R16.64+0x38], R3 ;  /* 0x0000380310007986 */ /* 0x0001e2000c101924 */
[----:B------:R-:W1:Y:S03]  /*0b90*/  LDCU.64 UR4, c[0x4][0x8] ;  /* 0x01000100ff0477ac */ /* 0x000e660008000a00 */
[----:B------:R-:W2:Y:S01]  /*0ba0*/  LDG.E.64 R4, desc[UR36][R8.64+0x30] ;  /* 0x0000302408047981 */ /* 0x000ea2000c1e1b00 */
[----:B------:R0:W3:Y:S01]  /*0bb0*/  LDC.64 R12, c[0x4][R0] ;  /* 0x01000000000c7b82 */ /* 0x0000e20000000a00 */
[----:B------:R-:W-:-:S02]  /*0bc0*/  IMAD.MOV.U32 R6, RZ, RZ, R26 ;  /* 0x000000ffff067224 */ /* 0x000fc400078e001a */
[----:B------:R0:W-:Y:S01]  /*0bd0*/  STL [R1], R3 ;  /* 0x0000000301007387 */ /* 0x0001e20000100800 */
[----:B------:R-:W-:Y:S01]  /*0be0*/  IMAD.MOV.U32 R7, RZ, RZ, R2 ;  /* 0x000000ffff077224 */ /* 0x000fe200078e0002 */
[----:B--2---:R-:W-:Y:S01]  /*0bf0*/  DADD R10, R10, R4 ;  /* 0x000000000a0a7229 */ /* 0x004fe20000000004 */
[----:B-1----:R-:W-:Y:S02]  /*0c00*/  IMAD.U32 R4, RZ, RZ, UR4 ;  /* 0x00000004ff047e24 */ /* 0x002fe4000f8e00ff */
[----:B------:R-:W-:-:S04]  /*0c10*/  IMAD.U32 R5, RZ, RZ, UR5 ;  /* 0x00000005ff057e24 */ /* 0x000fc8000f8e00ff */
[----:B------:R0:W-:Y:S04]  /*0c20*/  STG.E.64 desc[UR36][R8.64+0x30], R10 ;  /* 0x0000300a08007986 */ /* 0x0001e8000c101b24 */
[----:B---3--:R0:W-:Y:S02]  /*0c30*/  STG.E.64 desc[UR36][R16.64+0x30], R14 ;  /* 0x0000300e10007986 */ /* 0x0081e4000c101b24 */
[----:B------:R-:W-:-:S07]  /*0c40*/  LEPC R20, `(.L_x_15) ;  /* 0x000000001014794e */ /* 0x000fce0000000000 */
[----:B0-----:R-:W-:Y:S05]  /*0c50*/  CALL.ABS.NOINC R12 ;  /* 0x000000000c007343 */ /* 0x001fea0003c00000 */
.L_x_15:
[----:B------:R-:W-:Y:S05]  /*0c60*/  BSYNC.RECONVERGENT B7 ;  /* 0x0000000000077941 */ /* 0x000fea0003800200 */
.L_x_0:
[----:B------:R-:W2:Y:S04]  /*0c70*/  LDG.E.64 R12, desc[UR36][R16.64+0x18] ;  /* 0x00001824100c7981 */ /* 0x000ea8000c1e1b00 */
[----:B------:R-:W3:Y:S04]  /*0c80*/  LDG.E.64 R10, desc[UR36][R16.64+0x20] ;  /* 0x00002024100a7981 */ /* 0x000ee8000c1e1b00 */
[----:B------:R-:W4:Y:S04]  /*0c90*/  LDG.E.64 R4, desc[UR36][R16.64+0x28] ;  /* 0x0000282410047981 */ /* 0x000f28000c1e1b00 */
[----:B------:R-:W5:Y:S04]  /*0ca0*/  LDG.E.64 R14, desc[UR36][R16.64] ;  /* 0x00000024100e7981 */ /* 0x000f68000c1e1b00 */
[----:B------:R-:W5:Y:S04]  /*0cb0*/  LDG.E.64 R8, desc[UR36][R16.64+0x8] ;  /* 0x0000082410087981 */ /* 0x000f68000c1e1b00 */
[----:B------:R-:W5:Y:S01]  /*0cc0*/  LDG.E.64 R6, desc[UR36][R16.64+0x10] ;  /* 0x0000102410067981 */ /* 0x000f62000c1e1b00 */
[----:B--2---:R-:W-:-:S02]  /*0cd0*/  DADD R18, R12, R18 ;  /* 0x000000000c127229 */ /* 0x004fc40000000012 */
[----:B---3--:R-:W-:-:S05]  /*0ce0*/  DADD R22, R10, R22 ;  /* 0x000000000a167229 */ /* 0x008fca0000000016 */
[----:B------:R0:W-:Y:S01]  /*0cf0*/  STG.E.64 desc[UR36][R16.64+0x18], R18 ;  /* 0x0000181210007986 */ /* 0x0001e2000c101b24 */
[----:B----4-:R-:W-:Y:S02]  /*0d00*/  DADD R24, R4, R24 ;  /* 0x0000000004187229 */ /* 0x010fe40000000018 */
[----:B------:R-:W-:Y:S01]  /*0d10*/  MOV R0, R19 ;  /* 0x0000001300007202 */ /* 0x000fe20000000f00 */
[----:B------:R0:W-:Y:S01]  /*0d20*/  STG.E.64 desc[UR36][R16.64+0x20], R22 ;  /* 0x0000201610007986 */ /* 0x0001e2000c101b24 */
[----:B------:R-:W-:Y:S01]  /*0d30*/  DSETP.MAX.AND P0, P1, R18, R22, PT ;  /* 0x000000161200722a */ /* 0x000fe2000390f000 */
[----:B------:R-:W-:Y:S01]  /*0d40*/  IMAD.MOV.U32 R21, RZ, RZ, R23 ;  /* 0x000000ffff157224 */ /* 0x000fe200078e0017 */
[----:B-----5:R-:W-:Y:S01]  /*0d50*/  DADD R14, R12, R14 ;  /* 0x000000000c0e7229 */ /* 0x020fe2000000000e */
[----:B------:R-:W-:Y:S01]  /*0d60*/  IMAD.MOV.U32 R3, RZ, RZ, R22 ;  /* 0x000000ffff037224 */ /* 0x000fe200078e0016 */
[----:B------:R-:W-:Y:S01]  /*0d70*/  DADD R8, R10, R8 ;  /* 0x000000000a087229 */ /* 0x000fe20000000008 */
[----:B------:R0:W-:Y:S01]  /*0d80*/  STG.E.64 desc[UR36][R16.64+0x28], R24 ;  /* 0x0000281810007986 */ /* 0x0001e2000c101b24 */
[----:B------:R-:W-:Y:S01]  /*0d90*/  FSEL R27, R0, R21, P0 ;  /* 0x00000015001b7208 */ /* 0x000fe20000000000 */
[----:B------:R-:W-:Y:S01]  /*0da0*/  IMAD.MOV.U32 R0, RZ, RZ, R18 ;  /* 0x000000ffff007224 */ /* 0x000fe200078e0012 */
[----:B------:R-:W-:Y:S01]  /*0db0*/  DADD R6, R4, R6 ;  /* 0x0000000004067229 */ /* 0x000fe20000000006 */
[----:B------:R0:W-:Y:S03]  /*0dc0*/  STG.E.64 desc[UR36][R16.64], R14 ;  /* 0x0000000e10007986 */ /* 0x0001e6000c101b24 */
[----:B------:R-:W-:Y:S01]  /*0dd0*/  SEL R20, R0, R3, P0 ;  /* 0x0000000300147207 */ /* 0x000fe20000000000 */
[----:B------:R-:W-:Y:S01]  /*0de0*/  IMAD.MOV.U32 R0, RZ, RZ, R25 ;  /* 0x000000ffff007224 */ /* 0x000fe200078e0019 */
[----:B------:R-:W-:Y:S01]  /*0df0*/  @P1 LOP3.LUT R27, R21, 0x80000, RZ, 0xfc, !PT ;  /* 0x00080000151b1812 */ /* 0x000fe200078efcff */
[----:B------:R0:W-:Y:S04]  /*0e00*/  STG.E.64 desc[UR36][R16.64+0x8], R8 ;  /* 0x0000080810007986 */ /* 0x0001e8000c101b24 */
[----:B------:R-:W-:Y:S01]  /*0e10*/  IMAD.MOV.U32 R21, RZ, RZ, R27 ;  /* 0x000000ffff157224 */ /* 0x000fe200078e001b */
[----:B------:R0:W-:Y:S03]  /*0e20*/  STG.E.64 desc[UR36][R16.64+0x10], R6 ;  /* 0x0000100610007986 */ /* 0x0001e6000c101b24 */
[----:B------:R-:W-:-:S02]  /*0e30*/  IMAD.MOV.U32 R3, RZ, RZ, R21 ;  /* 0x000000ffff037224 */ /* 0x000fc400078e0015 */
[----:B------:R-:W-:-:S06]  /*0e40*/  DSETP.MAX.AND P0, P1, R24, R20, PT ;  /* 0x000000141800722a */ /* 0x000fcc000390f000 */
[----:B------:R-:W-:Y:S01]  /*0e50*/  FSEL R27, R0, R3, P0 ;  /* 0x00000003001b7208 */ /* 0x000fe20000000000 */
[----:B------:R-:W-:-:S05]  /*0e60*/  IMAD.MOV.U32 R0, RZ, RZ, R24 ;  /* 0x000000ffff007224 */ /* 0x000fca00078e0018 */
[----:B------:R-:W-:Y:S02]  /*0e70*/  SEL R20, R0, R20, P0 ;  /* 0x0000001400147207 */ /* 0x000fe40000000000 */
[----:B------:R-:W-:-:S04]  /*0e80*/  @P1 LOP3.LUT R27, R3, 0x80000, RZ, 0xfc, !PT ;  /* 0x00080000031b1812 */ /* 0x000fc800078efcff */
[----:B------:R-:W-:-:S06]  /*0e90*/  MOV R21, R27 ;  /* 0x0000001b00157202 */ /* 0x000fcc0000000f00 */
[----:B------:R-:W-:-:S14]  /*0ea0*/  DSETP.GT.AND P0, PT, R20, 4, PT ;  /* 0x401000001400742a */ /* 0x000fdc0003f04000 */
[----:B0-----:R-:W-:Y:S05]  /*0eb0*/  @!P0 EXIT ;  /* 0x000000000000894d */ /* 0x001fea0003800000 */
[----:B------:R-:W2:Y:S01]  /*0ec0*/  LDG.E R0, desc[UR36][R16.64+0x38] ;  /* 0x0000382410007981 */ /* 0x000ea2000c1e1900 */
[----:B------:R-:W-:Y:S01]  /*0ed0*/  MOV R3, 0x0 ;  /* 0x0000000000037802 */ /* 0x000fe20000000f00 */
[----:B------:R-:W0:Y:S01]  /*0ee0*/  LDCU.64 UR4, c[0x4][0x10] ;  /* 0x01000200ff0477ac */ /* 0x000e220008000a00 */
[----:B------:R-:W-:Y:S02]  /*0ef0*/  IMAD.MOV.U32 R6, RZ, RZ, R26 ;  /* 0x000000ffff067224 */ /* 0x000fe400078e001a */
[----:B------:R1:W3:Y:S01]  /*0f00*/  LDC.64 R8, c[0x4][R3] ;  /* 0x0100000003087b82 */ /* 0x0002e20000000a00 */
[----:B------:R-:W-:Y:S02]  /*0f10*/  IMAD.MOV.U32 R7, RZ, RZ, R2 ;  /* 0x000000ffff077224 */ /* 0x000fe400078e0002 */
[----:B0-----:R-:W-:Y:S02]  /*0f20*/  IMAD.U32 R4, RZ, RZ, UR4 ;  /* 0x00000004ff047e24 */ /* 0x001fe4000f8e00ff */
[----:B------:R-:W-:-:S02]  /*0f30*/  IMAD.U32 R5, RZ, RZ, UR5 ;  /* 0x00000005ff057e24 */ /* 0x000fc4000f8e00ff */
[----:B--2---:R-:W-:-:S05]  /*0f40*/  IMAD.MOV R0, RZ, RZ, -R0 ;  /* 0x000000ffff007224 */ /* 0x004fca00078e0a00 */
[----:B------:R1:W-:Y:S04]  /*0f50*/  STG.E desc[UR36][R16.64+0x38], R0 ;  /* 0x0000380010007986 */ /* 0x0003e8000c101924 */
[----:B---3--:R1:W-:Y:S02]  /*0f60*/  STL [R1], R0 ;  /* 0x0000000001007387 */ /* 0x0083e40000100800 */
[----:B------:R-:W-:-:S07]  /*0f70*/  LEPC R20, `(.L_x_16) ;  /* 0x000000001014794e */ /* 0x000fce0000000000 */
[----:B-1----:R-:W-:Y:S05]  /*0f80*/  CALL.ABS.NOINC R8 ;  /* 0x0000000008007343 */ /* 0x002fea0003c00000 */
.L_x_16:
[----:B------:R-:W-:Y:S05]  /*0f90*/  EXIT ;  /* 0x000000000000794d */ /* 0x000fea0003800000 */
        .weak           $__internal_0_$__cuda_sm20_div_rn_f64_full
        .type           $__internal_0_$__cuda_sm20_div_rn_f64_full,@function
        .size           $__internal_0_$__cuda_sm20_div_rn_f64_full,($__internal_1_$__cuda_sm20_dsqrt_rn_f64_mediumpath_v1 - $__internal_0_$__cuda_sm20_div_rn_f64_full)
$__internal_0_$__cuda_sm20_div_rn_f64_full:
[----:B------:R-:W-:Y:S01]  /*0fa0*/  FSETP.GEU.AND P2, PT, |R11|, 1.469367938527859385e-39, PT ;  /* 0x001000000b00780b */ /* 0x000fe20003f4e200 */
[----:B------:R-:W-:Y:S01]  /*0fb0*/  IMAD.MOV.U32 R36, RZ, RZ, 0x1 ;  /* 0x00000001ff247424 */ /* 0x000fe200078e00ff */
[C---:B------:R-:W-:Y:S01]  /*0fc0*/  FSETP.GEU.AND P0, PT, |R7|.reuse, 1.469367938527859385e-39, PT ;  /* 0x001000000700780b */ /* 0x040fe20003f0e200 */
[----:B------:R-:W-:Y:S01]  /*0fd0*/  BSSY.RECONVERGENT B1, `(.L_x_17) ;  /* 0x0000054000017945 */ /* 0x000fe20003800200 */
[----:B------:R-:W-:Y:S02]  /*0fe0*/  LOP3.LUT R8, R7, 0x800fffff, RZ, 0xc0, !PT ;  /* 0x800fffff07087812 */ /* 0x000fe400078ec0ff */
[----:B------:R-:W-:Y:S02]  /*0ff0*/  LOP3.LUT R5, R11, 0x7ff00000, RZ, 0xc0, !PT ;  /* 0x7ff000000b057812 */ /* 0x000fe400078ec0ff */
[----:B------:R-:W-:Y:S01]  /*1000*/  LOP3.LUT R9, R8, 0x3ff00000, RZ, 0xfc, !PT ;  /* 0x3ff0000008097812 */ /* 0x000fe200078efcff */
[----:B------:R-:W-:Y:S01]  /*1010*/  IMAD.MOV.U32 R8, RZ, RZ, R6 ;  /* 0x000000ffff087224 */ /* 0x000fe200078e0006 */
[----:B------:R-:W-:-:S02]  /*1020*/  LOP3.LUT R40, R7, 0x7ff00000, RZ, 0xc0, !PT ;  /* 0x7ff0000007287812 */ /* 0x000fc400078ec0ff */
[----:B------:R-:W-:Y:S01]  /*1030*/  MOV R27, 0x1ca00000 ;  /* 0x1ca00000001b7802 */ /* 0x000fe20000000f00 */
[----:B------:R-:W-:Y:S01]  /*1040*/  @!P2 IMAD.MOV.U32 R34, RZ, RZ, RZ ;  /* 0x000000ffff22a224 */ /* 0x000fe200078e00ff */
[----:B------:R-:W-:Y:S01]  /*1050*/  @!P2 LOP3.LUT R32, R7, 0x7ff00000, RZ, 0xc0, !PT ;  /* 0x7ff000000720a812 */ /* 0x000fe200078ec0ff */
[----:B------:R-:W-:Y:S01]  /*1060*/  @!P0 DMUL R8, R6, 8.98846567431157953865e+307 ;  /* 0x7fe0000006088828 */ /* 0x000fe20000000000 */
[C---:B------:R-:W-:Y:S02]  /*1070*/  ISETP.GE.U32.AND P1, PT, R5.reuse, R40, PT ;  /* 0x000000280500720c */ /* 0x040fe40003f26070 */
[----:B------:R-:W-:Y:S01]  /*1080*/  @!P2 ISETP.GE.U32.AND P3, PT, R5, R32, PT ;  /* 0x000000200500a20c */ /* 0x000fe20003f66070 */
[----:B------:R-:W-:Y:S01]  /*1090*/  IMAD.MOV.U32 R32, RZ, RZ, R10 ;  /* 0x000000ffff207224 */ /* 0x000fe200078e000a */
[C---:B------:R-:W-:Y:S01]  /*10a0*/  SEL R33, R27.reuse, 0x63400000, !P1 ;  /* 0x634000001b217807 */ /* 0x040fe20004800000 */
[----:B------:R-:W0:Y:S01]  /*10b0*/  MUFU.RCP64H R37, R9 ;  /* 0x0000000900257308 */ /* 0x000e220000001800 */
[----:B------:R-:W-:-:S02]  /*10c0*/  @!P2 SEL R35, R27, 0x63400000, !P3 ;  /* 0x634000001b23a807 */ /* 0x000fc40005800000 */
[--C-:B------:R-:W-:Y:S02]  /*10d0*/  LOP3.LUT R33, R33, 0x800fffff, R11.reuse, 0xf8, !PT ;  /* 0x800fffff21217812 */ /* 0x100fe400078ef80b */
[----:B------:R-:W-:Y:S02]  /*10e0*/  @!P2 LOP3.LUT R35, R35, 0x80000000, R11, 0xf8, !PT ;  /* 0x800000002323a812 */ /* 0x000fe400078ef80b */
[----:B------:R-:W-:Y:S02]  /*10f0*/  @!P0 LOP3.LUT R40, R9, 0x7ff00000, RZ, 0xc0, !PT ;  /* 0x7ff0000009288812 */ /* 0x000fe400078ec0ff */
[----:B------:R-:W-:-:S06]  /*1100*/  @!P2 LOP3.LUT R35, R35, 0x100000, RZ, 0xfc, !PT ;  /* 0x001000002323a812 */ /* 0x000fcc00078efcff */
[----:B------:R-:W-:Y:S02]  /*1110*/  @!P2 DFMA R32, R32, 2, -R34 ;  /* 0x400000002020a82b */ /* 0x000fe40000000822 */
[----:B0-----:R-:W-:-:S08]  /*1120*/  DFMA R34, R36, -R8, 1 ;  /* 0x3ff000002422742b */ /* 0x001fd00000000808 */
[----:B------:R-:W-:-:S08]  /*1130*/  DFMA R34, R34, R34, R34 ;  /* 0x000000222222722b */ /* 0x000fd00000000022 */
[----:B------:R-:W-:-:S08]  /*1140*/  DFMA R34, R36, R34, R36 ;  /* 0x000000222422722b */ /* 0x000fd00000000024 */
[----:B------:R-:W-:-:S08]  /*1150*/  DFMA R36, R34, -R8, 1 ;  /* 0x3ff000002224742b */ /* 0x000fd00000000808 */
[----:B------:R-:W-:-:S08]  /*1160*/  DFMA R34, R34, R36, R34 ;  /* 0x000000242222722b */ /* 0x000fd00000000022 */
[----:B------:R-:W-:-:S08]  /*1170*/  DMUL R36, R34, R32 ;  /* 0x0000002022247228 */ /* 0x000fd00000000000 */
[----:B------:R-:W-:-:S08]  /*1180*/  DFMA R38, R36, -R8, R32 ;  /* 0x800000082426722b */ /* 0x000fd00000000020 */
[----:B------:R-:W-:Y:S01]  /*1190*/  DFMA R38, R34, R38, R36 ;  /* 0x000000262226722b */ /* 0x000fe20000000024 */
[----:B------:R-:W-:Y:S01]  /*11a0*/  IMAD.MOV.U32 R37, RZ, RZ, R5 ;  /* 0x000000ffff257224 */ /* 0x000fe200078e0005 */
[----:B------:R-:W-:-:S05]  /*11b0*/  @!P2 LOP3.LUT R37, R33, 0x7ff00000, RZ, 0xc0, !PT ;  /* 0x7ff000002125a812 */ /* 0x000fca00078ec0ff */
[----:B------:R-:W-:-:S05]  /*11c0*/  VIADD R34, R37, 0xffffffff ;  /* 0xffffffff25227836 */ /* 0x000fca0000000000 */
[----:B------:R-:W-:Y:S01]  /*11d0*/  ISETP.GT.U32.AND P0, PT, R34, 0x7feffffe, PT ;  /* 0x7feffffe2200780c */ /* 0x000fe20003f04070 */
[----:B------:R-:W-:-:S05]  /*11e0*/  VIADD R34, R40, 0xffffffff ;  /* 0xffffffff28227836 */ /* 0x000fca0000000000 */
[----:B------:R-:W-:-:S13]  /*11f0*/  ISETP.GT.U32.OR P0, PT, R34, 0x7feffffe, P0 ;  /* 0x7feffffe2200780c */ /* 0x000fda0000704470 */
[----:B------:R-:W-:Y:S05]  /*1200*/  @P0 BRA `(.L_x_18) ;  /* 0x00000000006c0947 */ /* 0x000fea0003800000 */
[----:B------:R-:W-:-:S04]  /*1210*/  LOP3.LUT R10, R7, 0x7ff00000, RZ, 0xc0, !PT ;  /* 0x7ff00000070a7812 */ /* 0x000fc800078ec0ff */
[CC--:B------:R-:W-:Y:S02]  /*1220*/  ISETP.GE.U32.AND P0, PT, R5.reuse, R10.reuse, PT ;  /* 0x0000000a0500720c */ /* 0x0c0fe40003f06070 */
[----:B------:R-:W-:Y:S02]  /*1230*/  VIADDMNMX R5, R5, -R10, 0xb9600000, !PT ;  /* 0xb960000005057446 */ /* 0x000fe4000780090a */
[----:B------:R-:W-:Y:S02]  /*1240*/  SEL R10, R27, 0x63400000, !P0 ;  /* 0x634000001b0a7807 */ /* 0x000fe40004000000 */
[----:B------:R-:W-:-:S04]  /*1250*/  VIMNMX R5, PT, PT, R5, 0x46a00000, PT ;  /* 0x46a0000005057848 */ /* 0x000fc80003fe0100 */
[----:B------:R-:W-:Y:S01]  /*1260*/  IADD3 R5, PT, PT, -R10, R5, RZ ;  /* 0x000000050a057210 */ /* 0x000fe20007ffe1ff */
[----:B------:R-:W-:-:S04]  /*1270*/  IMAD.MOV.U32 R10, RZ, RZ, RZ ;  /* 0x000000ffff0a7224 */ /* 0x000fc800078e00ff */
[----:B------:R-:W-:-:S06]  /*1280*/  VIADD R11, R5, 0x7fe00000 ;  /* 0x7fe00000050b7836 */ /* 0x000fcc0000000000 */
[----:B------:R-:W-:-:S10]  /*1290*/  DMUL R34, R38, R10 ;  /* 0x0000000a26227228 */ /* 0x000fd40000000000 */
[----:B------:R-:W-:-:S13]  /*12a0*/  FSETP.GTU.AND P0, PT, |R35|, 1.469367938527859385e-39, PT ;  /* 0x001000002300780b */ /* 0x000fda0003f0c200 */
[----:B------:R-:W-:Y:S05]  /*12b0*/  @P0 BRA `(.L_x_19) ;  /* 0x0000000000940947 */ /* 0x000fea0003800000 */
[----:B------:R-:W-:Y:S01]  /*12c0*/  DFMA R8, R38, -R8, R32 ;  /* 0x800000082608722b */ /* 0x000fe20000000020 */
[----:B------:R-:W-:-:S09]  /*12d0*/  IMAD.MOV.U32 R10, RZ, RZ, RZ ;  /* 0x000000ffff0a7224 */ /* 0x000fd200078e00ff */
[C---:B------:R-:W-:Y:S02]  /*12e0*/  FSETP.NEU.AND P0, PT, R9.reuse, RZ, PT ;  /* 0x000000ff0900720b */ /* 0x040fe40003f0d000 */
[----:B------:R-:W-:-:S04]  /*12f0*/  LOP3.LUT R27, R9, 0x80000000, R7, 0x48, !PT ;  /* 0x80000000091b7812 */ /* 0x000fc800078e4807 */
[----:B------:R-:W-:-:S07]  /*1300*/  LOP3.LUT R11, R27, R11, RZ, 0xfc, !PT ;  /* 0x0000000b1b0b7212 */ /* 0x000fce00078efcff */
[----:B------:R-:W-:Y:S05]  /*1310*/  @!P0 BRA `(.L_x_19) ;  /* 0x00000000007c8947 */ /* 0x000fea0003800000 */
[----:B------:R-:W-:Y:S01]  /*1320*/  IMAD.MOV R7, RZ, RZ, -R5 ;  /* 0x000000ffff077224 */ /* 0x000fe200078e0a05 */
[----:B------:R-:W-:Y:S01]  /*1330*/  DMUL.RP R10, R38, R10 ;  /* 0x0000000a260a7228 */ /* 0x000fe20000008000 */
[----:B------:R-:W-:Y:S01]  /*1340*/  IMAD.MOV.U32 R6, RZ, RZ, RZ ;  /* 0x000000ffff067224 */ /* 0x000fe200078e00ff */
[----:B------:R-:W-:-:S05]  /*1350*/  IADD3 R5, PT, PT, -R5, -0x43300000, RZ ;  /* 0xbcd0000005057810 */ /* 0x000fca0007ffe1ff */
[----:B------:R-:W-:-:S03]  /*1360*/  DFMA R6, R34, -R6, R38 ;  /* 0x800000062206722b */ /* 0x000fc60000000026 */
[----:B------:R-:W-:-:S07]  /*1370*/  LOP3.LUT R27, R11, R27, RZ, 0x3c, !PT ;  /* 0x0000001b0b1b7212 */ /* 0x000fce00078e3cff */
[----:B------:R-:W-:-:S04]  /*1380*/  FSETP.NEU.AND P0, PT, |R7|, R5, PT ;  /* 0x000000050700720b */ /* 0x000fc80003f0d200 */
[----:B------:R-:W-:Y:S02]  /*1390*/  FSEL R34, R10, R34, !P0 ;  /* 0x000000220a227208 */ /* 0x000fe40004000000 */
[----:B------:R-:W-:Y:S01]  /*13a0*/  FSEL R35, R27, R35, !P0 ;  /* 0x000000231b237208 */ /* 0x000fe20004000000 */
[----:B------:R-:W-:Y:S06]  /*13b0*/  BRA `(.L_x_19) ;  /* 0x0000000000547947 */ /* 0x000fec0003800000 */
.L_x_18:
[----:B------:R-:W-:-:S14]  /*13c0*/  DSETP.NAN.AND P0, PT, R10, R10, PT ;  /* 0x0000000a0a00722a */ /* 0x000fdc0003f08000 */
[----:B------:R-:W-:Y:S05]  /*13d0*/  @P0 BRA `(.L_x_20) ;  /* 0x0000000000440947 */ /* 0x000fea0003800000 */
[----:B------:R-:W-:-:S14]  /*13e0*/  DSETP.NAN.AND P0, PT, R6, R6, PT ;  /* 0x000000060600722a */ /* 0x000fdc0003f08000 */
[----:B------:R-:W-:Y:S05]  /*13f0*/  @P0 BRA `(.L_x_21) ;  /* 0x0000000000300947 */ /* 0x000fea0003800000 */
[----:B------:R-:W-:Y:S01]  /*1400*/  ISETP.NE.AND P0, PT, R37, R40, PT ;  /* 0x000000282500720c */ /* 0x000fe20003f05270 */
[----:B------:R-:W-:Y:S01]  /*1410*/  IMAD.MOV.U32 R34, RZ, RZ, 0x0 ;  /* 0x00000000ff227424 */ /* 0x000fe200078e00ff */
[----:B------:R-:W-:-:S11]  /*1420*/  MOV R35, 0xfff80000 ;  /* 0xfff8000000237802 */ /* 0x000fd60000000f00 */
[----:B------:R-:W-:Y:S05]  /*1430*/  @!P0 BRA `(.L_x_19) ;  /* 0x0000000000348947 */ /* 0x000fea0003800000 */
[----:B------:R-:W-:Y:S02]  /*1440*/  ISETP.NE.AND P0, PT, R37, 0x7ff00000, PT ;  /* 0x7ff000002500780c */ /* 0x000fe40003f05270 */
[----:B------:R-:W-:Y:S02]  /*1450*/  LOP3.LUT R35, R11, 0x80000000, R7, 0x48, !PT ;  /* 0x800000000b237812 */ /* 0x000fe400078e4807 */
[----:B------:R-:W-:-:S13]  /*1460*/  ISETP.EQ.OR P0, PT, R40, RZ, !P0 ;  /* 0x000000ff2800720c */ /* 0x000fda0004702670 */
[----:B------:R-:W-:Y:S01]  /*1470*/  @P0 LOP3.LUT R5, R35, 0x7ff00000, RZ, 0xfc, !PT ;  /* 0x7ff0000023050812 */ /* 0x000fe200078efcff */
[----:B------:R-:W-:Y:S02]  /*1480*/  @!P0 IMAD.MOV.U32 R34, RZ, RZ, RZ ;  /* 0x000000ffff228224 */ /* 0x000fe400078e00ff */
[----:B------:R-:W-:Y:S02]  /*1490*/  @P0 IMAD.MOV.U32 R34, RZ, RZ, RZ ;  /* 0x000000ffff220224 */ /* 0x000fe400078e00ff */
[----:B------:R-:W-:Y:S01]  /*14a0*/  @P0 IMAD.MOV.U32 R35, RZ, RZ, R5 ;  /* 0x000000ffff230224 */ /* 0x000fe200078e0005 */
[----:B------:R-:W-:Y:S06]  /*14b0*/  BRA `(.L_x_19) ;  /* 0x0000000000147947 */ /* 0x000fec0003800000 */
.L_x_21:
[----:B------:R-:W-:Y:S01]  /*14c0*/  LOP3.LUT R35, R7, 0x80000, RZ, 0xfc, !PT ;  /* 0x0008000007237812 */ /* 0x000fe200078efcff */
[----:B------:R-:W-:Y:S01]  /*14d0*/  IMAD.MOV.U32 R34, RZ, RZ, R6 ;  /* 0x000000ffff227224 */ /* 0x000fe200078e0006 */
[----:B------:R-:W-:Y:S06]  /*14e0*/  BRA `(.L_x_19) ;  /* 0x0000000000087947 */ /* 0x000fec0003800000 */
.L_x_20:
[----:B------:R-:W-:Y:S01]  /*14f0*/  LOP3.LUT R35, R11, 0x80000, RZ, 0xfc, !PT ;  /* 0x000800000b237812 */ /* 0x000fe200078efcff */
[----:B------:R-:W-:-:S07]  /*1500*/  IMAD.MOV.U32 R34, RZ, RZ, R10 ;  /* 0x000000ffff227224 */ /* 0x000fce00078e000a */
.L_x_19:
[----:B------:R-:W-:Y:S05]  /*1510*/  BSYNC.RECONVERGENT B1 ;  /* 0x0000000000017941 */ /* 0x000fea0003800200 */
.L_x_17:
[----:B------:R-:W-:Y:S01]  /*1520*/  IMAD.MOV.U32 R6, RZ, RZ, R0 ;  /* 0x000000ffff067224 */ /* 0x000fe200078e0000 */
[----:B------:R-:W-:Y:S01]  /*1530*/  MOV R9, R35 ;  /* 0x0000002300097202 */ /* 0x000fe20000000f00 */
[----:B------:R-:W-:Y:S02]  /*1540*/  IMAD.MOV.U32 R7, RZ, RZ, 0x0 ;  /* 0x00000000ff077424 */ /* 0x000fe400078e00ff */
[----:B------:R-:W-:Y:S02]  /*1550*/  IMAD.MOV.U32 R8, RZ, RZ, R34 ;  /* 0x000000ffff087224 */ /* 0x000fe400078e0022 */
[----:B------:R-:W-:Y:S05]  /*1560*/  RET.REL.NODEC R6 `(_Z15ThreadUpdateOrbP3Orbi) ;  /* 0xffffffe806a47950 */ /* 0x000fea0003c3ffff */
        .weak           $__internal_1_$__cuda_sm20_dsqrt_rn_f64_mediumpath_v1
        .type           $__internal_1_$__cuda_sm20_dsqrt_rn_f64_mediumpath_v1,@function
        .size           $__internal_1_$__cuda_sm20_dsqrt_rn_f64_mediumpath_v1,(.L_x_57 - $__internal_1_$__cuda_sm20_dsqrt_rn_f64_mediumpath_v1)
$__internal_1_$__cuda_sm20_dsqrt_rn_f64_mediumpath_v1:
[----:B------:R-:W-:Y:S01]  /*1570*/  ISETP.GE.U32.AND P0, PT, R10, -0x3400000, PT ;  /* 0xfcc000000a00780c */ /* 0x000fe20003f06070 */
[----:B------:R-:W-:Y:S01]  /*1580*/  BSSY.RECONVERGENT B1, `(.L_x_22) ;  /* 0x0000028000017945 */ /* 0x000fe20003800200 */
[----:B------:R-:W-:Y:S01]  /*1590*/  IMAD.MOV.U32 R33, RZ, RZ, R13 ;  /* 0x000000ffff217224 */ /* 0x000fe200078e000d */
[----:B------:R-:W-:Y:S01]  /*15a0*/  MOV R13, R7 ;  /* 0x00000007000d7202 */ /* 0x000fe20000000f00 */
[----:B------:R-:W-:Y:S02]  /*15b0*/  IMAD.MOV.U32 R10, RZ, RZ, R36 ;  /* 0x000000ffff0a7224 */ /* 0x000fe400078e0024 */
[----:B------:R-:W-:Y:S02]  /*15c0*/  IMAD.MOV.U32 R11, RZ, RZ, R37 ;  /* 0x000000ffff0b7224 */ /* 0x000fe400078e0025 */
[----:B------:R-:W-:-:S05]  /*15d0*/  IMAD.MOV.U32 R12, RZ, RZ, R6 ;  /* 0x000000ffff0c7224 */ /* 0x000fca00078e0006 */
[----:B------:R-:W-:Y:S05]  /*15e0*/  @!P0 BRA `(.L_x_23) ;  /* 0x0000000000208947 */ /* 0x000fea0003800000 */
[----:B------:R-:W-:-:S10]  /*15f0*/  DFMA.RM R10, R10, R32, R34 ;  /* 0x000000200a0a722b */ /* 0x000fd40000004022 */
[----:B------:R-:W-:-:S05]  /*1600*/  IADD3 R14, P0, PT, R10, 0x1, RZ ;  /* 0x000000010a0e7810 */ /* 0x000fca0007f1e0ff */
[----:B------:R-:W-:-:S06]  /*1610*/  IMAD.X R15, RZ, RZ, R11, P0 ;  /* 0x000000ffff0f7224 */ /* 0x000fcc00000e060b */
[----:B------:R-:W-:-:S08]  /*1620*/  DFMA.RP R12, -R10, R14, R12 ;  /* 0x0000000e0a0c722b */ /* 0x000fd0000000810c */
[----:B------:R-:W-:-:S06]  /*1630*/  DSETP.GT.AND P0, PT, R12, RZ, PT ;  /* 0x000000ff0c00722a */ /* 0x000fcc0003f04000 */
[----:B------:R-:W-:Y:S02]  /*1640*/  FSEL R10, R14, R10, P0 ;  /* 0x0000000a0e0a7208 */ /* 0x000fe40000000000 */
[----:B------:R-:W-:Y:S01]  /*1650*/  FSEL R11, R15, R11, P0 ;  /* 0x0000000b0f0b7208 */ /* 0x000fe20000000000 */
[----:B------:R-:W-:Y:S06]  /*1660*/  BRA `(.L_x_24) ;  /* 0x0000000000647947 */ /* 0x000fec0003800000 */
.L_x_23:
[----:B------:R-:W-:-:S14]  /*1670*/  DSETP.NE.AND P0, PT, R12, RZ, PT ;  /* 0x000000ff0c00722a */ /* 0x000fdc0003f05000 */
[----:B------:R-:W-:Y:S05]  /*1680*/  @!P0 BRA `(.L_x_25) ;  /* 0x0000000000588947 */ /* 0x000fea0003800000 */
[----:B------:R-:W-:-:S13]  /*1690*/  ISETP.GE.AND P0, PT, R13, RZ, PT ;  /* 0x000000ff0d00720c */ /* 0x000fda0003f06270 */
[----:B------:R-:W-:Y:S02]  /*16a0*/  @!P0 IMAD.MOV.U32 R10, RZ, RZ, 0x0 ;  /* 0x00000000ff0a8424 */ /* 0x000fe400078e00ff */
[----:B------:R-:W-:Y:S01]  /*16b0*/  @!P0 IMAD.MOV.U32 R11, RZ, RZ, -0x80000 ;  /* 0xfff80000ff0b8424 */ /* 0x000fe200078e00ff */
[----:B------:R-:W-:Y:S06]  /*16c0*/  @!P0 BRA `(.L_x_24) ;  /* 0x00000000004c8947 */ /* 0x000fec0003800000 */
[----:B------:R-:W-:-:S13]  /*16d0*/  ISETP.GT.AND P0, PT, R13, 0x7fefffff, PT ;  /* 0x7fefffff0d00780c */ /* 0x000fda0003f04270 */
[----:B------:R-:W-:Y:S05]  /*16e0*/  @P0 BRA `(.L_x_25) ;  /* 0x0000000000400947 */ /* 0x000fea0003800000 */
[----:B------:R-:W-:Y:S01]  /*16f0*/  DMUL R10, R12, 8.11296384146066816958e+31 ;  /* 0x469000000c0a7828 */ /* 0x000fe20000000000 */
[----:B------:R-:W-:Y:S02]  /*1700*/  IMAD.MOV.U32 R32, RZ, RZ, 0x0 ;  /* 0x00000000ff207424 */ /* 0x000fe400078e00ff */
[----:B------:R-:W-:Y:S02]  /*1710*/  IMAD.MOV.U32 R12, RZ, RZ, RZ ;  /* 0x000000ffff0c7224 */ /* 0x000fe400078e00ff */
[----:B------:R-:W-:Y:S01]  /*1720*/  IMAD.MOV.U32 R33, RZ, RZ, 0x3fd80000 ;  /* 0x3fd80000ff217424 */ /* 0x000fe200078e00ff */
[----:B------:R-:W0:Y:S03]  /*1730*/  MUFU.RSQ64H R13, R11 ;  /* 0x0000000b000d7308 */ /* 0x000e260000001c00 */
[----:B0-----:R-:W-:-:S08]  /*1740*/  DMUL R14, R12, R12 ;  /* 0x0000000c0c0e7228 */ /* 0x001fd00000000000 */
[----:B------:R-:W-:-:S08]  /*1750*/  DFMA R14, R10, -R14, 1 ;  /* 0x3ff000000a0e742b */ /* 0x000fd0000000080e */
[----:B------:R-:W-:Y:S02]  /*1760*/  DFMA R32, R14, R32, 0.5 ;  /* 0x3fe000000e20742b */ /* 0x000fe40000000020 */
[----:B------:R-:W-:-:S08]  /*1770*/  DMUL R14, R12, R14 ;  /* 0x0000000e0c0e7228 */ /* 0x000fd00000000000 */
[----:B------:R-:W-:-:S08]  /*1780*/  DFMA R14, R32, R14, R12 ;  /* 0x0000000e200e722b */ /* 0x000fd0000000000c */
[----:B------:R-:W-:Y:S02]  /*1790*/  DMUL R12, R10, R14 ;  /* 0x0000000e0a0c7228 */ /* 0x000fe40000000000 */
[----:B------:R-:W-:-:S06]  /*17a0*/  IADD3 R15, PT, PT, R15, -0x100000, RZ ;  /* 0xfff000000f0f7810 */ /* 0x000fcc0007ffe0ff */
[----:B------:R-:W-:-:S08]  /*17b0*/  DFMA R32, R12, -R12, R10 ;  /* 0x8000000c0c20722b */ /* 0x000fd0000000000a */
[----:B------:R-:W-:-:S10]  /*17c0*/  DFMA R10, R14, R32, R12 ;  /* 0x000000200e0a722b */ /* 0x000fd4000000000c */
[----:B------:R-:W-:Y:S01]  /*17d0*/  VIADD R11, R11, 0xfcb00000 ;  /* 0xfcb000000b0b7836 */ /* 0x000fe20000000000 */
[----:B------:R-:W-:Y:S06]  /*17e0*/  BRA `(.L_x_24) ;  /* 0x0000000000047947 */ /* 0x000fec0003800000 */
.L_x_25:
[----:B------:R-:W-:-:S11]  /*17f0*/  DADD R10, R12, R12 ;  /* 0x000000000c0a7229 */ /* 0x000fd6000000000c */
.L_x_24:
[----:B------:R-:W-:Y:S05]  /*1800*/  BSYNC.RECONVERGENT B1 ;  /* 0x0000000000017941 */ /* 0x000fea0003800200 */
.L_x_22:
[----:B------:R-:W-:Y:S02]  /*1810*/  IMAD.MOV.U32 R14, RZ, RZ, R10 ;  /* 0x000000ffff0e7224 */ /* 0x000fe400078e000a */
[----:B------:R-:W-:Y:S02]  /*1820*/  IMAD.MOV.U32 R15, RZ, RZ, R11 ;  /* 0x000000ffff0f7224 */ /* 0x000fe400078e000b */
[----:B------:R-:W-:Y:S02]  /*1830*/  IMAD.MOV.U32 R10, RZ, RZ, R0 ;  /* 0x000000ffff0a7224 */ /* 0x000fe400078e0000 */
[----:B------:R-:W-:-:S04]  /*1840*/  IMAD.MOV.U32 R11, RZ, RZ, 0x0 ;  /* 0x00000000ff0b7424 */ /* 0x000fc800078e00ff */
[----:B------:R-:W-:Y:S05]  /*1850*/  RET.REL.NODEC R10 `(_Z15ThreadUpdateOrbP3Orbi) ;  /* 0xffffffe40ae87950 */ /* 0x000fea0003c3ffff */
.L_x_26:
[----:B------:R-:W-:-:S00]  /*1860*/  BRA `(.L_x_26) ;  /* 0xfffffffc00fc7947 */ /* 0x000fc0000383ffff */
[----:B------:R-:W-:-:S00]  /*1870*/  NOP ;  /* 0x0000000000007918 */ /* 0x000fc00000000000 */
        /* <DEDUP_REMOVED lines=8> */
.L_x_57:


//--------------------- .text._Z13UpdateOrbListP3Orbi --------------------------
	.section	.text._Z13UpdateOrbListP3Orbi,"ax",@progbits
	.align	128
        .global         _Z13UpdateOrbListP3Orbi
        .type           _Z13UpdateOrbListP3Orbi,@function
        .size           _Z13UpdateOrbListP3Orbi,(.L_x_59 - _Z13UpdateOrbListP3Orbi)
        .other          _Z13UpdateOrbListP3Orbi,@"STO_CUDA_ENTRY STV_DEFAULT"
_Z13UpdateOrbListP3Orbi:
.text._Z13UpdateOrbListP3Orbi:
[----:B------:R-:W0:Y:S08]  /*0000*/  LDC R1, c[0x0][0x37c] ;  /* 0x0000df00ff017b82 */ /* 0x000e300000000800 */
[----:B------:R-:W1:Y:S01]  /*0010*/  LDC R0, c[0x0][0x388] ;  /* 0x0000e200ff007b82 */ /* 0x000e620000000800 */
[----:B------:R-:W2:Y:S01]  /*0020*/  LDCU UR4, c[0x0][0x2f8] ;  /* 0x00005f00ff0477ac */ /* 0x000ea20008000800 */
[----:B0-----:R-:W-:Y:S01]  /*0030*/  VIADD R1, R1, 0xfffffff8 ;  /* 0xfffffff801017836 */ /* 0x001fe20000000000 */
[----:B------:R-:W0:Y:S04]  /*0040*/  LDCU UR5, c[0x0][0x2fc] ;  /* 0x00005f80ff0577ac */ /* 0x000e280008000800 */
[----:B--2---:R-:W-:-:S02]  /*0050*/  IADD3 R26, P1, PT, R1, UR4, RZ ;  /* 0x00000004011a7c10 */ /* 0x004fc4000ff3e0ff */
[----:B-1----:R-:W-:-:S13]  /*0060*/  ISETP.GE.AND P0, PT, R0, 0x1, PT ;  /* 0x000000010000780c */ /* 0x002fda0003f06270 */
[----:B0-----:R-:W-:Y:S05]  /*0070*/  @!P0 EXIT ;  /* 0x000000000000894d */ /* 0x001fea0003800000 */
[----:B------:R-:W-:Y:S01]  /*0080*/  IMAD.X R2, RZ, RZ, UR5, P1 ;  /* 0x00000005ff027e24 */ /* 0x000fe200088e06ff */
[----:B------:R-:W0:Y:S01]  /*0090*/  LDCU.64 UR36, c[0x0][0x358] ;  /* 0x00006b00ff2477ac */ /* 0x000e220008000a00 */
[----:B------:R-:W-:Y:S01]  /*00a0*/  IMAD.MOV.U32 R28, RZ, RZ, RZ ;  /* 0x000000ffff1c7224 */ /* 0x000fe200078e00ff */
[----:B------:R-:W1:Y:S06]  /*00b0*/  LDCU UR38, c[0x0][0x388] ;  /* 0x00007100ff2677ac */ /* 0x000e6c0008000800 */
.L_x_45:
[----:B------:R-:W2:Y:S01]  /*00c0*/  LDC.64 R16, c[0x0][0x380] ;  /* 0x0000e000ff107b82 */ /* 0x000ea20000000a00 */
[----:B------:R-:W3:Y:S01]  /*00d0*/  LDCU UR4, c[0x0][0x388] ;  /* 0x00007100ff0477ac */ /* 0x000ee20008000800 */
[----:B--2---:R-:W-:-:S05]  /*00e0*/  IMAD.WIDE.U32 R16, R28, 0x40, R16 ;  /* 0x000000401c107825 */ /* 0x004fca00078e0010 */
[----:B0-----:R-:W2:Y:S01]  /*00f0*/  LDG.E R3, desc[UR36][R16.64+0x38] ;  /* 0x0000382410037981 */ /* 0x001ea2000c1e1900 */
[----:B------:R-:W-:Y:S01]  /*0100*/  VIADD R28, R28, 0x1 ;  /* 0x000000011c1c7836 */ /* 0x000fe20000000000 */
[----:B------:R-:W-:Y:S04]  /*0110*/  BSSY.RECONVERGENT B8, `(.L_x_27) ;  /* 0x00000e6000087945 */ /* 0x000fe80003800200 */
[----:B---3--:R-:W-:-:S04]  /*0120*/  ISETP.NE.AND P1, PT, R28, UR4, PT ;  /* 0x000000041c007c0c */ /* 0x008fc8000bf25270 */
[----:B------:R-:W-:Y:S02]  /*0130*/  P2R R27, PR, RZ, 0x2 ;  /* 0x00000002ff1b7803 */ /* 0x000fe40000000000 */
[----:B--2---:R-:W-:-:S13]  /*0140*/  ISETP.GE.AND P0, PT, R3, 0x1, PT ;  /* 0x000000010300780c */ /* 0x004fda0003f06270 */
[----:B------:R-:W-:Y:S05]  /*0150*/  @!P0 BRA `(.L_x_28) ;  /* 0x0000000c00848947 */ /* 0x000fea0003800000 */
[----:B------:R-:W-:Y:S01]  /*0160*/  BSSY.RECONVERGENT B6, `(.L_x_29) ;  /* 0x00000ad000067945 */ /* 0x000fe20003800200 */
[----:B------:R-:W-:Y:S01]  /*0170*/  IMAD.MOV.U32 R29, RZ, RZ, RZ ;  /* 0x000000ffff1d7224 */ /* 0x000fe200078e00ff */
[----:B------:R-:W-:Y:S02]  /*0180*/  CS2R R18, SRZ ;  /* 0x0000000000127805 */ /* 0x000fe4000001ff00 */
[----:B------:R-:W-:Y:S02]  /*0190*/  CS2R R22, SRZ ;  /* 0x0000000000167805 */ /* 0x000fe4000001ff00 */
[----:B------:R-:W-:-:S07]  /*01a0*/  CS2R R24, SRZ ;  /* 0x0000000000187805 */ /* 0x000fce000001ff00 */
.L_x_43:
[----:B------:R-:W0:Y:S02]  /*01b0*/  LDC.64 R12, c[0x0][0x380] ;  /* 0x0000e000ff0c7b82 */ /* 0x000e240000000a00 */
[----:B0-----:R-:W-:-:S05]  /*01c0*/  IMAD.WIDE.U32 R12, R29, 0x40, R12 ;  /* 0x000000401d0c7825 */ /* 0x001fca00078e000c */
        /* <DEDUP_REMOVED lines=20> */
[----:B------:R-:W0:Y:S04]  /*0310*/  MUFU.RSQ64H R15, R21 ;  /* 0x00000015000f7308 */ /* 0x000e280000001c00 */
[----:B------:R-:W-:-:S05]  /*0320*/  VIADD R14, R21, 0xfcb00000 ;  /* 0xfcb00000150e7836 */ /* 0x000fca0000000000 */
[----:B------:R-:W-:Y:S01]  /*0330*/  ISETP.GE.U32.AND P0, PT, R14, 0x7ca00000, PT ;  /* 0x7ca000000e00780c */ /* 0x000fe20003f06070 */
[----:B0-----:R-:W-:-:S08]  /*0340*/  DMUL R10, R14, R14 ;  /* 0x0000000e0e0a7228 */ /* 0x001fd00000000000 */
[----:B------:R-:W-:-:S08]  /*0350*/  DFMA R10, R20, -R10, 1 ;  /* 0x3ff00000140a742b */ /* 0x000fd0000000080a */
[----:B------:R-:W-:Y:S02]  /*0360*/  DFMA R30, R10, R30, 0.5 ;  /* 0x3fe000000a1e742b */ /* 0x000fe4000000001e */
[----:B------:R-:W-:-:S08]  /*0370*/  DMUL R10, R14, R10 ;  /* 0x0000000a0e0a7228 */ /* 0x000fd00000000000 */
[----:B------:R-:W-:-:S08]  /*0380*/  DFMA R36, R30, R10, R14 ;  /* 0x0000000a1e24722b */ /* 0x000fd0000000000e */
[----:B------:R-:W-:Y:S02]  /*0390*/  DMUL R30, R20, R36 ;  /* 0x00000024141e7228 */ /* 0x000fe40000000000 */
[----:B------:R-:W-:Y:S01]  /*03a0*/  IADD3 R35, PT, PT, R37, -0x100000, RZ ;  /* 0xfff0000025237810 */ /* 0x000fe20007ffe0ff */
[----:B------:R-:W-:-:S05]  /*03b0*/  IMAD.MOV.U32 R34, RZ, RZ, R36 ;  /* 0x000000ffff227224 */ /* 0x000fca00078e0024 */
[----:B------:R-:W-:-:S08]  /*03c0*/  DFMA R32, R30, -R30, R20 ;  /* 0x8000001e1e20722b */ /* 0x000fd00000000014 */
[----:B------:R-:W-:Y:S01]  /*03d0*/  DFMA R10, R32, R34, R30 ;  /* 0x00000022200a722b */ /* 0x000fe2000000001e */
[----:B------:R-:W-:Y:S10]  /*03e0*/  @!P0 BRA `(.L_x_33) ;  /* 0x0000000000108947 */ /* 0x000ff40003800000 */
[----:B------:R-:W-:-:S07]  /*03f0*/  MOV R0, 0x410 ;  /* 0x0000041000007802 */ /* 0x000fce0000000f00 */
[----:B-1----:R-:W-:Y:S05]  /*0400*/  CALL.REL.NOINC `($__internal_3_$__cuda_sm20_dsqrt_rn_f64_mediumpath_v1) ;  /* 0x0000001000547944 */ /* 0x002fea0003c00000 */
[----:B------:R-:W-:Y:S02]  /*0410*/  IMAD.MOV.U32 R10, RZ, RZ, R14 ;  /* 0x000000ffff0a7224 */ /* 0x000fe400078e000e */
[----:B------:R-:W-:-:S07]  /*0420*/  IMAD.MOV.U32 R11, RZ, RZ, R15 ;  /* 0x000000ffff0b7224 */ /* 0x000fce00078e000f */
.L_x_33:
[----:B-1----:R-:W-:Y:S05]  /*0430*/  BSYNC.RECONVERGENT B0 ;  /* 0x0000000000007941 */ /* 0x002fea0003800200 */
.L_x_32:
[----:B------:R-:W-:-:S14]  /*0440*/  DSETP.GEU.AND P0, PT, R10, 0.5, PT ;  /* 0x3fe000000a00742a */ /* 0x000fdc0003f0e000 */
[----:B------:R-:W-:Y:S05]  /*0450*/  @!P0 BREAK.RELIABLE B7 ;  /* 0x0000000000078942 */ /* 0x000fea0003800100 */
[----:B------:R-:W-:Y:S05]  /*0460*/  @!P0 BRA `(.L_x_34) ;  /* 0x00000004009c8947 */ /* 0x000fea0003800000 */
[----:B------:R-:W2:Y:S01]  /*0470*/  LDG.E.64 R12, desc[UR36][R12.64+0x30] ;  /* 0x000030240c0c7981 */ /* 0x000ea2000c1e1b00 */
[----:B------:R-:W0:Y:S01]  /*0480*/  MUFU.RCP64H R15, R21 ;  /* 0x00000015000f7308 */ /* 0x000e220000001800 */
[----:B------:R-:W-:Y:S01]  /*0490*/  IMAD.MOV.U32 R14, RZ, RZ, 0x1 ;  /* 0x00000001ff0e7424 */ /* 0x000fe200078e00ff */
        /* <DEDUP_REMOVED lines=16> */
[----:B------:R-:W-:Y:S05]  /*05a0*/  CALL.REL.NOINC `($__internal_2_$__cuda_sm20_div_rn_f64_full) ;  /* 0x0000000800807944 */ /* 0x000fea0003c00000 */
[----:B------:R-:W-:Y:S01]  /*05b0*/  IMAD.MOV.U32 R14, RZ, RZ, R34 ;  /* 0x000000ffff0e7224 */ /* 0x000fe200078e0022 */
[----:B------:R-:W-:-:S07]  /*05c0*/  MOV R15, R35 ;  /* 0x00000023000f7202 */ /* 0x000fce0000000f00 */
.L_x_36:
[----:B------:R-:W-:Y:S05]  /*05d0*/  BSYNC.RECONVERGENT B0 ;  /* 0x0000000000007941 */ /* 0x000fea0003800200 */
.L_x_35:
[----:B------:R-:W0:Y:S01]  /*05e0*/  MUFU.RCP64H R13, R11 ;  /* 0x0000000b000d7308 */ /* 0x000e220000001800 */
[----:B------:R-:W-:Y:S01]  /*05f0*/  IMAD.MOV.U32 R12, RZ, RZ, 0x1 ;  /* 0x00000001ff0c7424 */ /* 0x000fe200078e00ff */
[----:B------:R-:W-:Y:S01]  /*0600*/  UMOV UR4, 0xd2f1a9fc ;  /* 0xd2f1a9fc00047882 */ /* 0x000fe20000000000 */
[----:B------:R-:W-:Y:S01]  /*0610*/  UMOV UR5, 0x3f40624d ;  /* 0x3f40624d00057882 */ /* 0x000fe20000000000 */
[----:B------:R-:W-:Y:S03]  /*0620*/  BSSY.RECONVERGENT B0, `(.L_x_37) ;  /* 0x0000015000007945 */ /* 0x000fe60003800200 */
[----:B0-----:R-:W-:-:S08]  /*0630*/  DFMA R20, R12, -R10, 1 ;  /* 0x3ff000000c14742b */ /* 0x001fd0000000080a */
[----:B------:R-:W-:-:S08]  /*0640*/  DFMA R20, R20, R20, R20 ;  /* 0x000000141414722b */ /* 0x000fd00000000014 */
[----:B------:R-:W-:Y:S02]  /*0650*/  DFMA R20, R12, R20, R12 ;  /* 0x000000140c14722b */ /* 0x000fe4000000000c */
[----:B------:R-:W-:-:S06]  /*0660*/  DMUL R12, R14, -UR4 ;  /* 0x800000040e0c7c28 */ /* 0x000fcc0008000000 */
[----:B------:R-:W-:Y:S02]  /*0670*/  DFMA R14, R20, -R10, 1 ;  /* 0x3ff00000140e742b */ /* 0x000fe4000000080a */
[----:B------:R-:W-:-:S06]  /*0680*/  DMUL R30, R6, R12 ;  /* 0x0000000c061e7228 */ /* 0x000fcc0000000000 */
[----:B------:R-:W-:-:S04]  /*0690*/  DFMA R14, R20, R14, R20 ;  /* 0x0000000e140e722b */ /* 0x000fc80000000014 */
[----:B------:R-:W-:-:S04]  /*06a0*/  FSETP.GEU.AND P1, PT, |R31|, 6.5827683646048100446e-37, PT ;  /* 0x036000001f00780b */ /* 0x000fc80003f2e200 */
        /* <DEDUP_REMOVED lines=10> */
[----:B------:R-:W-:Y:S02]  /*0750*/  IMAD.MOV.U32 R6, RZ, RZ, R34 ;  /* 0x000000ffff067224 */ /* 0x000fe400078e0022 */
[----:B------:R-:W-:-:S07]  /*0760*/  IMAD.MOV.U32 R7, RZ, RZ, R35 ;  /* 0x000000ffff077224 */ /* 0x000fce00078e0023 */
.L_x_38:
[----:B------:R-:W-:Y:S05]  /*0770*/  BSYNC.RECONVERGENT B0 ;  /* 0x0000000000007941 */ /* 0x000fea0003800200 */
.L_x_37:
        /* <DEDUP_REMOVED lines=18> */
[----:B------:R-:W-:Y:S02]  /*08a0*/  MOV R21, R11 ;  /* 0x0000000b00157202 */ /* 0x000fe40000000f00 */
[----:B------:R-:W-:-:S07]  /*08b0*/  MOV R0, 0x8d0 ;  /* 0x000008d000007802 */ /* 0x000fce0000000f00 */
[----:B------:R-:W-:Y:S05]  /*08c0*/  CALL.REL.NOINC `($__internal_2_$__cuda_sm20_div_rn_f64_full) ;  /* 0x0000000400b87944 */ /* 0x000fea0003c00000 */
[----:B------:R-:W-:Y:S02]  /*08d0*/  IMAD.MOV.U32 R4, RZ, RZ, R34 ;  /* 0x000000ffff047224 */ /* 0x000fe400078e0022 */
[----:B------:R-:W-:-:S07]  /*08e0*/  IMAD.MOV.U32 R5, RZ, RZ, R35 ;  /* 0x000000ffff057224 */ /* 0x000fce00078e0023 */
.L_x_40:
[----:B------:R-:W-:Y:S05]  /*08f0*/  BSYNC.RECONVERGENT B0 ;  /* 0x0000000000007941 */ /* 0x000fea0003800200 */
.L_x_39:
        /* <DEDUP_REMOVED lines=23> */
.L_x_42:
[----:B------:R-:W-:Y:S05]  /*0a70*/  BSYNC.RECONVERGENT B0 ;  /* 0x0000000000007941 */ /* 0x000fea0003800200 */
.L_x_41:
[----:B------:R-:W-:-:S11]  /*0a80*/  DADD R18, R18, R6 ;  /* 0x0000000012127229 */ /* 0x000fd60000000006 */
.L_x_31:
[----:B-1----:R-:W-:Y:S05]  /*0a90*/  BSYNC.RELIABLE B7 ;  /* 0x0000000000077941 */ /* 0x002fea0003800100 */
.L_x_30:
[----:B------:R-:W-:-:S04]  /*0aa0*/  IADD3 R29, PT, PT, R29, 0x1, RZ ;  /* 0x000000011d1d7810 */ /* 0x000fc80007ffe0ff */
[----:B------:R-:W-:-:S13]  /*0ab0*/  ISETP.NE.AND P0, PT, R29, UR38, PT ;  /* 0x000000261d007c0c */ /* 0x000fda000bf05270 */
[----:B------:R-:W-:Y:S05]  /*0ac0*/  @P0 BRA `(.L_x_43) ;  /* 0xfffffff400b80947 */ /* 0x000fea000383ffff */
[----:B------:R-:W-:Y:S05]  /*0ad0*/  BRA `(.L_x_44) ;  /* 0x0000000000547947 */ /* 0x000fea0003800000 */
.L_x_34:
[----:B------:R-:W-:Y:S01]  /*0ae0*/  IMAD.MOV R14, RZ, RZ, -R3 ;  /* 0x000000ffff0e7224 */ /* 0x000fe200078e0a03 */
[----:B------:R-:W2:Y:S04]  /*0af0*/  LDG.E.64 R8, desc[UR36][R16.64+0x30] ;  /* 0x0000302410087981 */ /* 0x000ea8000c1e1b00 */
[----:B------:R0:W-:Y:S04]  /*0b00*/  STG.E desc[UR36][R16.64+0x38], R14 ;  /* 0x0000380e10007986 */ /* 0x0001e8000c101924 */
[----:B------:R-:W2:Y:S01]  /*0b10*/  LDG.E.64 R4, desc[UR36][R12.64+0x30] ;  /* 0x000030240c047981 */ /* 0x000ea2000c1e1b00 */
[----:B------:R-:W1:Y:S01]  /*0b20*/  LDCU UR4, c[0x0][0x2f8] ;  /* 0x00005f00ff0477ac */ /* 0x000e620008000800 */
[----:B------:R-:W-:Y:S01]  /*0b30*/  IMAD.MOV.U32 R20, RZ, RZ, -0x17d9296b ;  /* 0xe826d695ff147424 */ /* 0x000fe200078e00ff */
[----:B------:R-:W-:Y:S01]  /*0b40*/  MOV R0, 0x0 ;  /* 0x0000000000007802 */ /* 0x000fe20000000f00 */
[----:B------:R-:W-:Y:S01]  /*0b50*/  IMAD.MOV.U32 R21, RZ, RZ, 0x3e112e0b ;  /* 0x3e112e0bff157424 */ /* 0x000fe200078e00ff */
[----:B------:R-:W-:Y:S01]  /*0b60*/  MOV R7, R2 ;  /* 0x0000000200077202 */ /* 0x000fe20000000f00 */
[----:B------:R-:W-:Y:S01]  /*0b70*/  IMAD.MOV.U32 R6, RZ, RZ, R26 ;  /* 0x000000ffff067224 */ /* 0x000fe200078e001a */
[----:B------:R0:W3:Y:S01]  /*0b80*/  LDC.64 R10, c[0x4][R0] ;  /* 0x01000000000a7b82 */ /* 0x0000e20000000a00 */
[----:B-1----:R-:W-:Y:S01]  /*0b90*/  VIADD R3, R26, -UR4 ;  /* 0x800000041a037c36 */ /* 0x002fe20008000000 */
[----:B------:R-:W1:Y:S04]  /*0ba0*/  LDCU.64 UR4, c[0x4][0x8] ;  /* 0x01000100ff0477ac */ /* 0x000e680008000a00 */
[----:B------:R0:W-:Y:S01]  /*0bb0*/  STL [R3], R14 ;  /* 0x0000000e03007387 */ /* 0x0001e20000100800 */
[----:B--2---:R-:W-:Y:S01]  /*0bc0*/  DADD R8, R8, R4 ;  /* 0x0000000008087229 */ /* 0x004fe20000000004 */
[----:B-1----:R-:W-:-:S02]  /*0bd0*/  IMAD.U32 R4, RZ, RZ, UR4 ;  /* 0x00000004ff047e24 */ /* 0x002fc4000f8e00ff */
[----:B------:R-:W-:-:S04]  /*0be0*/  IMAD.U32 R5, RZ, RZ, UR5 ;  /* 0x00000005ff057e24 */ /* 0x000fc8000f8e00ff */
[----:B------:R0:W-:Y:S04]  /*0bf0*/  STG.E.64 desc[UR36][R12.64+0x30], R8 ;  /* 0x000030080c007986 */ /* 0x0001e8000c101b24 */
[----:B---3--:R0:W-:Y:S02]  /*0c00*/  STG.E.64 desc[UR36][R16.64+0x30], R20 ;  /* 0x0000301410007986 */ /* 0x0081e4000c101b24 */
[----:B0-----:R-:W-:-:S07]  /*0c10*/  LEPC R20, `(.L_x_44) ;  /* 0x000000001014794e */ /* 0x001fce0000000000 */
[----:B------:R-:W-:Y:S05]  /*0c20*/  CALL.ABS.NOINC R10 ;  /* 0x000000000a007343 */ /* 0x000fea0003c00000 */
.L_x_44:
[----:B------:R-:W-:Y:S05]  /*0c30*/  BSYNC.RECONVERGENT B6 ;  /* 0x0000000000067941 */ /* 0x000fea0003800200 */
.L_x_29:
        /* <DEDUP_REMOVED lines=10> */
[----:B------:R-:W-:Y:S01]  /*0ce0*/  IMAD.MOV.U32 R0, RZ, RZ, R25 ;  /* 0x000000ffff007224 */ /* 0x000fe200078e0019 */
        /* <DEDUP_REMOVED lines=10> */
[----:B------:R0:W-:Y:S01]  /*0d90*/  STG.E.64 desc[UR36][R16.64], R14 ;  /* 0x0000000e10007986 */ /* 0x0001e2000c101b24 */
[----:B------:R-:W-:-:S02]  /*0da0*/  MOV R6, R18 ;  /* 0x0000001200067202 */ /* 0x000fc40000000f00 */
        /* <DEDUP_REMOVED lines=8> */
[----:B------:R-:W-:Y:S02]  /*0e30*/  FSEL R7, R0, R3, P0 ;  /* 0x0000000300077208 */ /* 0x000fe40000000000 */
[----:B------:R-:W-:-:S06]  /*0e40*/  SEL R6, R6, R20, P0 ;  /* 0x0000001406067207 */ /* 0x000fcc0000000000 */
[----:B------:R-:W-:-:S06]  /*0e50*/  @P1 LOP3.LUT R7, R3, 0x80000, RZ, 0xfc, !PT ;  /* 0x0008000003071812 */ /* 0x000fcc00078efcff */
[----:B------:R-:W-:-:S14]  /*0e60*/  DSETP.GT.AND P0, PT, R6, 4, PT ;  /* 0x401000000600742a */ /* 0x000fdc0003f04000 */
[----:B0-----:R-:W-:Y:S05]  /*0e70*/  @!P0 BRA `(.L_x_28) ;  /* 0x00000000003c8947 */ /* 0x001fea0003800000 */
[----:B------:R-:W2:Y:S01]  /*0e80*/  LDG.E R3, desc[UR36][R16.64+0x38] ;  /* 0x0000382410037981 */ /* 0x000ea2000c1e1900 */
[----:B------:R-:W0:Y:S01]  /*0e90*/  LDCU UR4, c[0x0][0x2f8] ;  /* 0x00005f00ff0477ac */ /* 0x000e220008000800 */
[----:B------:R-:W-:Y:S01]  /*0ea0*/  MOV R8, 0x0 ;  /* 0x0000000000087802 */ /* 0x000fe20000000f00 */
[----:B------:R-:W-:Y:S02]  /*0eb0*/  IMAD.MOV.U32 R6, RZ, RZ, R26 ;  /* 0x000000ffff067224 */ /* 0x000fe400078e001a */
[----:B------:R-:W-:-:S03]  /*0ec0*/  IMAD.MOV.U32 R7, RZ, RZ, R2 ;  /* 0x000000ffff077224 */ /* 0x000fc600078e0002 */
[----:B------:R-:W1:Y:S01]  /*0ed0*/  LDC.64 R8, c[0x4][R8] ;  /* 0x0100000008087b82 */ /* 0x000e620000000a00 */
[----:B0-----:R-:W-:Y:S01]  /*0ee0*/  VIADD R0, R26, -UR4 ;  /* 0x800000041a007c36 */ /* 0x001fe20008000000 */
[----:B------:R-:W0:Y:S02]  /*0ef0*/  LDCU.64 UR4, c[0x4][0x10] ;  /* 0x01000200ff0477ac */ /* 0x000e240008000a00 */
[----:B0-----:R-:W-:Y:S02]  /*0f00*/  IMAD.U32 R4, RZ, RZ, UR4 ;  /* 0x00000004ff047e24 */ /* 0x001fe4000f8e00ff */
[----:B------:R-:W-:Y:S02]  /*0f10*/  IMAD.U32 R5, RZ, RZ, UR5 ;  /* 0x00000005ff057e24 */ /* 0x000fe4000f8e00ff */
[----:B--2---:R-:W-:-:S05]  /*0f20*/  IMAD.MOV R3, RZ, RZ, -R3 ;  /* 0x000000ffff037224 */ /* 0x004fca00078e0a03 */
[----:B------:R0:W-:Y:S04]  /*0f30*/  STG.E desc[UR36][R16.64+0x38], R3 ;  /* 0x0000380310007986 */ /* 0x0001e8000c101924 */
[----:B-1----:R0:W-:Y:S02]  /*0f40*/  STL [R0], R3 ;  /* 0x0000000300007387 */ /* 0x0021e40000100800 */
[----:B------:R-:W-:-:S07]  /*0f50*/  LEPC R20, `(.L_x_28) ;  /* 0x000000001014794e */ /* 0x000fce0000000000 */
[----:B0-----:R-:W-:Y:S05]  /*0f60*/  CALL.ABS.NOINC R8 ;  /* 0x0000000008007343 */ /* 0x001fea0003c00000 */
.L_x_28:
[----:B-1----:R-:W-:Y:S05]  /*0f70*/  BSYNC.RECONVERGENT B8 ;  /* 0x0000000000087941 */ /* 0x002fea0003800200 */
.L_x_27:
[----:B------:R-:W-:-:S13]  /*0f80*/  ISETP.NE.AND P6, PT, R27, RZ, PT ;  /* 0x000000ff1b00720c */ /* 0x000fda0003fc5270 */
[----:B------:R-:W-:Y:S05]  /*0f90*/  @P6 BRA `(.L_x_45) ;  /* 0xfffffff000486947 */ /* 0x000fea000383ffff */
[----:B------:R-:W-:Y:S05]  /*0fa0*/  EXIT ;  /* 0x000000000000794d */ /* 0x000fea0003800000 */
        .weak           $__internal_2_$__cuda_sm20_div_rn_f64_full
        .type           $__internal_2_$__cuda_sm20_div_rn_f64_full,@function
        .size           $__internal_2_$__cuda_sm20_div_rn_f64_full,($__internal_3_$__cuda_sm20_dsqrt_rn_f64_mediumpath_v1 - $__internal_2_$__cuda_sm20_div_rn_f64_full)
$__internal_2_$__cuda_sm20_div_rn_f64_full:
[C---:B------:R-:W-:Y:S01]  /*0fb0*/  FSETP.GEU.AND P0, PT, |R21|.reuse, 1.469367938527859385e-39, PT ;  /* 0x001000001500780b */ /* 0x040fe20003f0e200 */
[----:B------:R-:W-:Y:S01]  /*0fc0*/  IMAD.MOV.U32 R41, RZ, RZ, 0x1ca00000 ;  /* 0x1ca00000ff297424 */ /* 0x000fe200078e00ff */
[----:B------:R-:W-:Y:S01]  /*0fd0*/  LOP3.LUT R14, R21, 0x800fffff, RZ, 0xc0, !PT ;  /* 0x800fffff150e7812 */ /* 0x000fe200078ec0ff */
[----:B------:R-:W-:Y:S01]  /*0fe0*/  BSSY.RECONVERGENT B1, `(.L_x_46) ;  /* 0x0000054000017945 */ /* 0x000fe20003800200 */
[C---:B------:R-:W-:Y:S02]  /*0ff0*/  FSETP.GEU.AND P2, PT, |R31|.reuse, 1.469367938527859385e-39, PT ;  /* 0x001000001f00780b */ /* 0x040fe40003f4e200 */
[----:B------:R-:W-:Y:S01]  /*1000*/  LOP3.LUT R15, R14, 0x3ff00000, RZ, 0xfc, !PT ;  /* 0x3ff000000e0f7812 */ /* 0x000fe200078efcff */
[----:B------:R-:W-:Y:S01]  /*1010*/  IMAD.MOV.U32 R14, RZ, RZ, R20 ;  /* 0x000000ffff0e7224 */ /* 0x000fe200078e0014 */
[----:B------:R-:W-:Y:S02]  /*1020*/  MOV R32, 0x1 ;  /* 0x0000000100207802 */ /* 0x000fe40000000f00 */
[----:B------:R-:W-:-:S02]  /*1030*/  LOP3.LUT R40, R31, 0x7ff00000, RZ, 0xc0, !PT ;  /* 0x7ff000001f287812 */ /* 0x000fc400078ec0ff */
[C---:B------:R-:W-:Y:S01]  /*1040*/  LOP3.LUT R43, R21.reuse, 0x7ff00000, RZ, 0xc0, !PT ;  /* 0x7ff00000152b7812 */ /* 0x040fe200078ec0ff */
[----:B------:R-:W-:Y:S02]  /*1050*/  @!P0 DMUL R14, R20, 8.98846567431157953865e+307 ;  /* 0x7fe00000140e8828 */ /* 0x000fe40000000000 */
[----:B------:R-:W-:Y:S01]  /*1060*/  IMAD.MOV.U32 R42, RZ, RZ, R40 ;  /* 0x000000ffff2a7224 */ /* 0x000fe200078e0028 */
[C---:B------:R-:W-:Y:S02]  /*1070*/  ISETP.GE.U32.AND P1, PT, R40.reuse, R43, PT ;  /* 0x0000002b2800720c */ /* 0x040fe40003f26070 */
[----:B------:R-:W-:Y:S01]  /*1080*/  @!P2 LOP3.LUT R37, R21, 0x7ff00000, RZ, 0xc0, !PT ;  /* 0x7ff000001525a812 */ /* 0x000fe200078ec0ff */
[----:B------:R-:W0:Y:S03]  /*1090*/  MUFU.RCP64H R33, R15 ;  /* 0x0000000f00217308 */ /* 0x000e260000001800 */
[----:B------:R-:W-:-:S02]  /*10a0*/  @!P2 ISETP.GE.U32.AND P3, PT, R40, R37, PT ;  /* 0x000000252800a20c */ /* 0x000fc40003f66070 */
[----:B------:R-:W-:Y:S02]  /*10b0*/  @!P0 LOP3.LUT R43, R15, 0x7ff00000, RZ, 0xc0, !PT ;  /* 0x7ff000000f2b8812 */ /* 0x000fe400078ec0ff */
[----:B------:R-:W-:-:S04]  /*10c0*/  @!P2 SEL R37, R41, 0x63400000, !P3 ;  /* 0x634000002925a807 */ /* 0x000fc80005800000 */
[----:B------:R-:W-:-:S04]  /*10d0*/  @!P2 LOP3.LUT R38, R37, 0x80000000, R31, 0xf8, !PT ;  /* 0x800000002526a812 */ /* 0x000fc800078ef81f */
[----:B------:R-:W-:Y:S01]  /*10e0*/  @!P2 LOP3.LUT R39, R38, 0x100000, RZ, 0xfc, !PT ;  /* 0x001000002627a812 */ /* 0x000fe200078efcff */
[----:B------:R-:W-:Y:S01]  /*10f0*/  @!P2 IMAD.MOV.U32 R38, RZ, RZ, RZ ;  /* 0x000000ffff26a224 */ /* 0x000fe200078e00ff */
[----:B0-----:R-:W-:-:S08]  /*1100*/  DFMA R34, R32, -R14, 1 ;  /* 0x3ff000002022742b */ /* 0x001fd0000000080e */
[----:B------:R-:W-:-:S08]  /*1110*/  DFMA R34, R34, R34, R34 ;  /* 0x000000222222722b */ /* 0x000fd00000000022 */
[----:B------:R-:W-:Y:S01]  /*1120*/  DFMA R34, R32, R34, R32 ;  /* 0x000000222022722b */ /* 0x000fe20000000020 */
[----:B------:R-:W-:Y:S01]  /*1130*/  SEL R33, R41, 0x63400000, !P1 ;  /* 0x6340000029217807 */ /* 0x000fe20004800000 */
[----:B------:R-:W-:-:S03]  /*1140*/  IMAD.MOV.U32 R32, RZ, RZ, R30 ;  /* 0x000000ffff207224 */ /* 0x000fc600078e001e */
[----:B------:R-:W-:-:S03]  /*1150*/  LOP3.LUT R33, R33, 0x800fffff, R31, 0xf8, !PT ;  /* 0x800fffff21217812 */ /* 0x000fc600078ef81f */
[----:B------:R-:W-:-:S03]  /*1160*/  DFMA R36, R34, -R14, 1 ;  /* 0x3ff000002224742b */ /* 0x000fc6000000080e */
[----:B------:R-:W-:-:S05]  /*1170*/  @!P2 DFMA R32, R32, 2, -R38 ;  /* 0x400000002020a82b */ /* 0x000fca0000000826 */
[----:B------:R-:W-:-:S05]  /*1180*/  DFMA R36, R34, R36, R34 ;  /* 0x000000242224722b */ /* 0x000fca0000000022 */
[----:B------:R-:W-:-:S03]  /*1190*/  @!P2 LOP3.LUT R42, R33, 0x7ff00000, RZ, 0xc0, !PT ;  /* 0x7ff00000212aa812 */ /* 0x000fc600078ec0ff */
[----:B------:R-:W-:Y:S02]  /*11a0*/  DMUL R34, R36, R32 ;  /* 0x0000002024227228 */ /* 0x000fe40000000000 */
[----:B------:R-:W-:-:S05]  /*11b0*/  VIADD R44, R42, 0xffffffff ;  /* 0xffffffff2a2c7836 */ /* 0x000fca0000000000 */
[----:B------:R-:W-:Y:S01]  /*11c0*/  ISETP.GT.U32.AND P0, PT, R44, 0x7feffffe, PT ;  /* 0x7feffffe2c00780c */ /* 0x000fe20003f04070 */
[----:B------:R-:W-:Y:S01]  /*11d0*/  VIADD R44, R43, 0xffffffff ;  /* 0xffffffff2b2c7836 */ /* 0x000fe20000000000 */
[----:B------:R-:W-:-:S04]  /*11e0*/  DFMA R38, R34, -R14, R32 ;  /* 0x8000000e2226722b */ /* 0x000fc80000000020 */
[----:B------:R-:W-:-:S04]  /*11f0*/  ISETP.GT.U32.OR P0, PT, R44, 0x7feffffe, P0 ;  /* 0x7feffffe2c00780c */ /* 0x000fc80000704470 */
[----:B------:R-:W-:-:S09]  /*1200*/  DFMA R38, R36, R38, R34 ;  /* 0x000000262426722b */ /* 0x000fd20000000022 */
[----:B------:R-:W-:Y:S05]  /*1210*/  @P0 BRA `(.L_x_47) ;  /* 0x00000000006c0947 */ /* 0x000fea0003800000 */
[----:B------:R-:W-:-:S04]  /*1220*/  LOP3.LUT R31, R21, 0x7ff00000, RZ, 0xc0, !PT ;  /* 0x7ff00000151f7812 */ /* 0x000fc800078ec0ff */
[CC--:B------:R-:W-:Y:S02]  /*1230*/  VIADDMNMX R30, R40.reuse, -R31.reuse, 0xb9600000, !PT ;  /* 0xb9600000281e7446 */ /* 0x0c0fe4000780091f */
[----:B------:R-:W-:Y:S02]  /*1240*/  ISETP.GE.U32.AND P0, PT, R40, R31, PT ;  /* 0x0000001f2800720c */ /* 0x000fe40003f06070 */
[----:B------:R-:W-:Y:S02]  /*1250*/  VIMNMX R30, PT, PT, R30, 0x46a00000, PT ;  /* 0x46a000001e1e7848 */ /* 0x000fe40003fe0100 */
[----:B------:R-:W-:-:S05]  /*1260*/  SEL R41, R41, 0x63400000, !P0 ;  /* 0x6340000029297807 */ /* 0x000fca0004000000 */
[----:B------:R-:W-:Y:S02]  /*1270*/  IMAD.IADD R36, R30, 0x1, -R41 ;  /* 0x000000011e247824 */ /* 0x000fe400078e0a29 */
[----:B------:R-:W-:-:S03]  /*1280*/  IMAD.MOV.U32 R30, RZ, RZ, RZ ;  /* 0x000000ffff1e7224 */ /* 0x000fc600078e00ff */
[----:B------:R-:W-:-:S06]  /*1290*/  IADD3 R31, PT, PT, R36, 0x7fe00000, RZ ;  /* 0x7fe00000241f7810 */ /* 0x000fcc0007ffe0ff */
        /* <DEDUP_REMOVED lines=11> */
[----:B------:R-:W-:-:S06]  /*1350*/  IMAD.MOV.U32 R14, RZ, RZ, RZ ;  /* 0x000000ffff0e7224 */ /* 0x000fcc00078e00ff */
[----:B------:R-:W-:-:S03]  /*1360*/  DFMA R14, R34, -R14, R38 ;  /* 0x8000000e220e722b */ /* 0x000fc60000000026 */
[----:B------:R-:W-:-:S03]  /*1370*/  LOP3.LUT R21, R31, R21, RZ, 0x3c, !PT ;  /* 0x000000151f157212 */ /* 0x000fc600078e3cff */
[----:B------:R-:W-:-:S04]  /*1380*/  IADD3 R14, PT, PT, -R36, -0x43300000, RZ ;  /* 0xbcd00000240e7810 */ /* 0x000fc80007ffe1ff */
[----:B------:R-:W-:-:S04]  /*1390*/  FSETP.NEU.AND P0, PT, |R15|, R14, PT ;  /* 0x0000000e0f00720b */ /* 0x000fc80003f0d200 */
[----:B------:R-:W-:Y:S02]  /*13a0*/  FSEL R34, R30, R34, !P0 ;  /* 0x000000221e227208 */ /* 0x000fe40004000000 */
[----:B------:R-:W-:Y:S01]  /*13b0*/  FSEL R35, R21, R35, !P0 ;  /* 0x0000002315237208 */ /* 0x000fe20004000000 */
[----:B------:R-:W-:Y:S06]  /*13c0*/  BRA `(.L_x_48) ;  /* 0x0000000000547947 */ /* 0x000fec0003800000 */
.L_x_47:
[----:B------:R-:W-:-:S14]  /*13d0*/  DSETP.NAN.AND P0, PT, R30, R30, PT ;  /* 0x0000001e1e00722a */ /* 0x000fdc0003f08000 */
[----:B------:R-:W-:Y:S05]  /*13e0*/  @P0 BRA `(.L_x_49) ;  /* 0x0000000000440947 */ /* 0x000fea0003800000 */
[----:B------:R-:W-:-:S14]  /*13f0*/  DSETP.NAN.AND P0, PT, R20, R20, PT ;  /* 0x000000141400722a */ /* 0x000fdc0003f08000 */
[----:B------:R-:W-:Y:S05]  /*1400*/  @P0 BRA `(.L_x_50) ;  /* 0x0000000000300947 */ /* 0x000fea0003800000 */
[----:B------:R-:W-:Y:S01]  /*1410*/  ISETP.NE.AND P0, PT, R42, R43, PT ;  /* 0x0000002b2a00720c */ /* 0x000fe20003f05270 */
[----:B------:R-:W-:Y:S02]  /*1420*/  IMAD.MOV.U32 R34, RZ, RZ, 0x0 ;  /* 0x00000000ff227424 */ /* 0x000fe400078e00ff */
[----:B------:R-:W-:-:S10]  /*1430*/  IMAD.MOV.U32 R35, RZ, RZ, -0x80000 ;  /* 0xfff80000ff237424 */ /* 0x000fd400078e00ff */
[----:B------:R-:W-:Y:S05]  /*1440*/  @!P0 BRA `(.L_x_48) ;  /* 0x0000000000348947 */ /* 0x000fea0003800000 */
[----:B------:R-:W-:Y:S02]  /*1450*/  ISETP.NE.AND P0, PT, R42, 0x7ff00000, PT ;  /* 0x7ff000002a00780c */ /* 0x000fe40003f05270 */
[----:B------:R-:W-:Y:S02]  /*1460*/  LOP3.LUT R35, R31, 0x80000000, R21, 0x48, !PT ;  /* 0x800000001f237812 */ /* 0x000fe400078e4815 */
[----:B------:R-:W-:-:S13]  /*1470*/  ISETP.EQ.OR P0, PT, R43, RZ, !P0 ;  /* 0x000000ff2b00720c */ /* 0x000fda0004702670 */
[----:B------:R-:W-:Y:S01]  /*1480*/  @P0 LOP3.LUT R14, R35, 0x7ff00000, RZ, 0xfc, !PT ;  /* 0x7ff00000230e0812 */ /* 0x000fe200078efcff */
[----:B------:R-:W-:Y:S01]  /*1490*/  @!P0 IMAD.MOV.U32 R34, RZ, RZ, RZ ;  /* 0x000000ffff228224 */ /* 0x000fe200078e00ff */
[----:B------:R-:W-:-:S03]  /*14a0*/  @P0 MOV R34, RZ ;  /* 0x000000ff00220202 */ /* 0x000fc60000000f00 */
[----:B------:R-:W-:Y:S01]  /*14b0*/  @P0 IMAD.MOV.U32 R35, RZ, RZ, R14 ;  /* 0x000000ffff230224 */ /* 0x000fe200078e000e */
[----:B------:R-:W-:Y:S06]  /*14c0*/  BRA `(.L_x_48) ;  /* 0x0000000000147947 */ /* 0x000fec0003800000 */
.L_x_50:
[----:B------:R-:W-:Y:S01]  /*14d0*/  LOP3.LUT R35, R21, 0x80000, RZ, 0xfc, !PT ;  /* 0x0008000015237812 */ /* 0x000fe200078efcff */
[----:B------:R-:W-:Y:S01]  /*14e0*/  IMAD.MOV.U32 R34, RZ, RZ, R20 ;  /* 0x000000ffff227224 */ /* 0x000fe200078e0014 */
[----:B------:R-:W-:Y:S06]  /*14f0*/  BRA `(.L_x_48) ;  /* 0x0000000000087947 */ /* 0x000fec0003800000 */
.L_x_49:
[----:B------:R-:W-:Y:S01]  /*1500*/  LOP3.LUT R35, R31, 0x80000, RZ, 0xfc, !PT ;  /* 0x000800001f237812 */ /* 0x000fe200078efcff */
[----:B------:R-:W-:-:S07]  /*1510*/  IMAD.MOV.U32 R34, RZ, RZ, R30 ;  /* 0x000000ffff227224 */ /* 0x000fce00078e001e */
.L_x_48:
[----:B------:R-:W-:Y:S05]  /*1520*/  BSYNC.RECONVERGENT B1 ;  /* 0x0000000000017941 */ /* 0x000fea0003800200 */
.L_x_46:
[----:B------:R-:W-:Y:S02]  /*1530*/  IMAD.MOV.U32 R14, RZ, RZ, R0 ;  /* 0x000000ffff0e7224 */ /* 0x000fe400078e0000 */
[----:B------:R-:W-:-:S04]  /*1540*/  IMAD.MOV.U32 R15, RZ, RZ, 0x0 ;  /* 0x00000000ff0f7424 */ /* 0x000fc800078e00ff */
[----:B------:R-:W-:Y:S05]  /*1550*/  RET.REL.NODEC R14 `(_Z13UpdateOrbListP3Orbi) ;  /* 0xffffffe80ea87950 */ /* 0x000fea0003c3ffff */
        .weak           $__internal_3_$__cuda_sm20_dsqrt_rn_f64_mediumpath_v1
        .type           $__internal_3_$__cuda_sm20_dsqrt_rn_f64_mediumpath_v1,@function
        .size           $__internal_3_$__cuda_sm20_dsqrt_rn_f64_mediumpath_v1,(.L_x_59 - $__internal_3_$__cuda_sm20_dsqrt_rn_f64_mediumpath_v1)
$__internal_3_$__cuda_sm20_dsqrt_rn_f64_mediumpath_v1:
        /* <DEDUP_REMOVED lines=16> */
.L_x_52:
        /* <DEDUP_REMOVED lines=9> */
[----:B------:R-:W-:Y:S01]  /*16f0*/  IMAD.MOV.U32 R32, RZ, RZ, 0x0 ;  /* 0x00000000ff207424 */ /* 0x000fe200078e00ff */
[----:B------:R-:W-:Y:S01]  /*1700*/  MOV R33, 0x3fd80000 ;  /* 0x3fd8000000217802 */ /* 0x000fe20000000f00 */
[----:B------:R-:W-:-:S03]  /*1710*/  IMAD.MOV.U32 R14, RZ, RZ, RZ ;  /* 0x000000ffff0e7224 */ /* 0x000fc600078e00ff */
[----:B------:R-:W0:Y:S03]  /*1720*/  MUFU.RSQ64H R15, R11 ;  /* 0x0000000b000f7308 */ /* 0x000e260000001c00 */
[----:B0-----:R-:W-:-:S08]  /*1730*/  DMUL R30, R14, R14 ;  /* 0x0000000e0e1e7228 */ /* 0x001fd00000000000 */
[----:B------:R-:W-:-:S08]  /*1740*/  DFMA R30, R10, -R30, 1 ;  /* 0x3ff000000a1e742b */ /* 0x000fd0000000081e */
[----:B------:R-:W-:Y:S02]  /*1750*/  DFMA R32, R30, R32, 0.5 ;  /* 0x3fe000001e20742b */ /* 0x000fe40000000020 */
[----:B------:R-:W-:-:S08]  /*1760*/  DMUL R30, R14, R30 ;  /* 0x0000001e0e1e7228 */ /* 0x000fd00000000000 */
[----:B------:R-:W-:-:S08]  /*1770*/  DFMA R30, R32, R30, R14 ;  /* 0x0000001e201e722b */ /* 0x000fd0000000000e */
[----:B------:R-:W-:Y:S02]  /*1780*/  DMUL R14, R10, R30 ;  /* 0x0000001e0a0e7228 */ /* 0x000fe40000000000 */
[----:B------:R-:W-:-:S06]  /*1790*/  VIADD R31, R31, 0xfff00000 ;  /* 0xfff000001f1f7836 */ /* 0x000fcc0000000000 */
[----:B------:R-:W-:-:S08]  /*17a0*/  DFMA R32, R14, -R14, R10 ;  /* 0x8000000e0e20722b */ /* 0x000fd0000000000a */
[----:B------:R-:W-:-:S10]  /*17b0*/  DFMA R10, R30, R32, R14 ;  /* 0x000000201e0a722b */ /* 0x000fd4000000000e */
[----:B------:R-:W-:Y:S01]  /*17c0*/  VIADD R11, R11, 0xfcb00000 ;  /* 0xfcb000000b0b7836 */ /* 0x000fe20000000000 */
[----:B------:R-:W-:Y:S06]  /*17d0*/  BRA `(.L_x_53) ;  /* 0x0000000000047947 */ /* 0x000fec0003800000 */
.L_x_54:
[----:B------:R-:W-:-:S11]  /*17e0*/  DADD R10, R14, R14 ;  /* 0x000000000e0a7229 */ /* 0x000fd6000000000e */
.L_x_53:
[----:B------:R-:W-:Y:S05]  /*17f0*/  BSYNC.RECONVERGENT B1 ;  /* 0x0000000000017941 */ /* 0x000fea0003800200 */
.L_x_51:
[----:B------:R-:W-:Y:S02]  /*1800*/  IMAD.MOV.U32 R14, RZ, RZ, R10 ;  /* 0x000000ffff0e7224 */ /* 0x000fe400078e000a */
[----:B------:R-:W-:Y:S02]  /*1810*/  IMAD.MOV.U32 R15, RZ, RZ, R11 ;  /* 0x000000ffff0f7224 */ /* 0x000fe400078e000b */
[----:B------:R-:W-:Y:S02]  /*1820*/  IMAD.MOV.U32 R10, RZ, RZ, R0 ;  /* 0x000000ffff0a7224 */ /* 0x000fe400078e0000 */
[----:B------:R-:W-:-:S04]  /*1830*/  IMAD.MOV.U32 R11, RZ, RZ, 0x0 ;  /* 0x00000000ff0b7424 */ /* 0x000fc800078e00ff */
[----:B------:R-:W-:Y:S05]  /*1840*/  RET.REL.NODEC R10 `(_Z13UpdateOrbListP3Orbi) ;  /* 0xffffffe40aec7950 */ /* 0x000fea0003c3ffff */
.L_x_55:
        /* <DEDUP_REMOVED lines=11> */
.L_x_59:


//--------------------- .nv.global.init           --------------------------
	.section	.nv.global.init,"aw",@progbits
.nv.global.init:
	.type		$str$1,@object
	.size		$str$1,($str - $str$1)
$str$1:
        /*0000*/ 	.byte	0x4f, 0x72, 0x62, 0x28, 0x25, 0x64, 0x29, 0x20, 0x67, 0x65, 0x74, 0x20, 0x63, 0x72, 0x61, 0x73
        /*0010*/ 	.byte	0x68, 0x65, 0x64, 0x20, 0x62, 0x79, 0x20, 0x6f, 0x76, 0x65, 0x72, 0x73, 0x70, 0x65, 0x65, 0x64
        /*0020*/ 	.byte	0x0a, 0x00
	.type		$str,@object
	.size		$str,(.L_0 - $str)
$str:
        /*0022*/ 	.byte	0x4f, 0x72, 0x62, 0x28, 0x25, 0x64, 0x29, 0x20, 0x67, 0x6f, 0x74, 0x20, 0x63, 0x72, 0x61, 0x73
        /*0032*/ 	.byte	0x68, 0x65, 0x64, 0x20, 0x62, 0x79, 0x20, 0x64, 0x69, 0x73, 0x74, 0x20, 0x74, 0x6f, 0x6f, 0x20
        /*0042*/ 	.byte	0x63, 0x6c, 0x6f, 0x73, 0x65, 0x0a, 0x00
.L_0:


//--------------------- .nv.shared.reserved.0     --------------------------
	.section	.nv.shared.reserved.0,"aw",@nobits
	.weak		__nv_reservedSMEM_offset_0_alias
	.size		__nv_reservedSMEM_offset_0_alias, 0, 64
	.other		__nv_reservedSMEM_offset_0_alias,@"STO_CUDA_RESERVED_SHARED STV_DEFAULT"
__nv_reservedSMEM_offset_0_alias:
	.zero		0
	.zero		64


//--------------------- .nv.constant0._Z15ThreadUpdateOrbP3Orbi --------------------------
	.section	.nv.constant0._Z15ThreadUpdateOrbP3Orbi,"a",@progbits
	.sectionflags	@""
	.align	4
.nv.constant0._Z15ThreadUpdateOrbP3Orbi:
	.zero		908


//--------------------- .nv.constant0._Z13UpdateOrbListP3Orbi --------------------------
	.section	.nv.constant0._Z13UpdateOrbListP3Orbi,"a",@progbits
	.sectionflags	@""
	.align	4
.nv.constant0._Z13UpdateOrbListP3Orbi:
	.zero		908


//--------------------- SYMBOLS --------------------------

	.type		.nv.reservedSmem.offset0,@object
	.size		.nv.reservedSmem.offset0,0x4
	.type		vprintf,@function
